//
// Generated by NVIDIA NVVM Compiler
//
// Compiler Build ID: CL-36424714
// Cuda compilation tools, release 13.0, V13.0.88
// Based on NVVM 20.0.0
//

.version 9.0
.target sm_100
.address_size 64

	// .globl	_Z13finalPositionjP17curandStateXORWOWP5Point8Boundary3RNG
.global .align 4 .b8 precalc_xorwow_matrix[102400];
.global .align 4 .b8 precalc_xorwow_offset_matrix[102400];
.global .align 4 .b8 mrg32k3aM1[2304];
.global .align 4 .b8 mrg32k3aM2[2304];
.global .align 4 .b8 mrg32k3aM1SubSeq[2016];
.global .align 4 .b8 mrg32k3aM2SubSeq[2016];
.global .align 4 .b8 mrg32k3aM1Seq[2304];
.global .align 4 .b8 mrg32k3aM2Seq[2304];
.const .align 8 .b8 __cr_lgamma_table[72];
.global .align 4 .b8 __cudart_i2opi_f[24] = {65, 144, 67, 60, 153, 149, 98, 219, 192, 221, 52, 245, 209, 87, 39, 252, 41, 21, 68, 78, 110, 131, 249, 162};

.visible .entry _Z13finalPositionjP17curandStateXORWOWP5Point8Boundary3RNG(
	.param .u32 _Z13finalPositionjP17curandStateXORWOWP5Point8Boundary3RNG_param_0,
	.param .u64 .ptr .align 1 _Z13finalPositionjP17curandStateXORWOWP5Point8Boundary3RNG_param_1,
	.param .u64 .ptr .align 1 _Z13finalPositionjP17curandStateXORWOWP5Point8Boundary3RNG_param_2,
	.param .align 4 .b8 _Z13finalPositionjP17curandStateXORWOWP5Point8Boundary3RNG_param_3[16],
	.param .align 1 .b8 _Z13finalPositionjP17curandStateXORWOWP5Point8Boundary3RNG_param_4[1]
)
{
	.local .align 4 .b8 	__local_depot0[28];
	.reg .b64 	%SP;
	.reg .b64 	%SPL;
	.reg .pred 	%p<96>;
	.reg .b32 	%r<675>;
	.reg .b32 	%f<396>;
	.reg .b64 	%rd<112>;
	.reg .b64 	%fd<19>;

	mov.u64 	%SPL, __local_depot0;
	ld.param.f32 	%f59, [_Z13finalPositionjP17curandStateXORWOWP5Point8Boundary3RNG_param_3+12];
	ld.param.f32 	%f58, [_Z13finalPositionjP17curandStateXORWOWP5Point8Boundary3RNG_param_3+8];
	ld.param.f32 	%f57, [_Z13finalPositionjP17curandStateXORWOWP5Point8Boundary3RNG_param_3+4];
	ld.param.f32 	%f56, [_Z13finalPositionjP17curandStateXORWOWP5Point8Boundary3RNG_param_3];
	ld.param.u32 	%r249, [_Z13finalPositionjP17curandStateXORWOWP5Point8Boundary3RNG_param_0];
	ld.param.u64 	%rd33, [_Z13finalPositionjP17curandStateXORWOWP5Point8Boundary3RNG_param_1];
	cvta.to.global.u64 	%rd34, %rd33;
	add.u64 	%rd1, %SPL, 0;
	add.u64 	%rd2, %SPL, 0;
	add.u64 	%rd3, %SPL, 0;
	add.u64 	%rd4, %SPL, 0;
	add.u64 	%rd5, %SPL, 0;
	mov.u32 	%r250, %ctaid.x;
	mov.u32 	%r251, %ntid.x;
	mov.u32 	%r252, %tid.x;
	mad.lo.s32 	%r253, %r250, %r251, %r252;
	cvt.s64.s32 	%rd6, %r253;
	mul.wide.s32 	%rd40, %r253, 48;
	add.s64 	%rd7, %rd34, %rd40;
	xor.b32  	%r254, %r249, -1429050551;
	mul.lo.s32 	%r255, %r254, 1099087573;
	add.s32 	%r256, %r255, -638133224;
	add.s32 	%r257, %r255, 123456789;
	st.global.v2.u32 	[%rd7], {%r256, %r257};
	xor.b32  	%r258, %r255, 362436069;
	mov.b32 	%r259, -123459836;
	st.global.v2.u32 	[%rd7+8], {%r258, %r259};
	add.s32 	%r260, %r255, 5783321;
	mov.b32 	%r261, -589760388;
	st.global.v2.u32 	[%rd7+16], {%r261, %r260};
	setp.eq.s32 	%p1, %r253, 0;
	@%p1 bra 	$L__BB0_42;
	mov.b32 	%r561, 0;
	mov.u64 	%rd104, %rd6;
$L__BB0_2:
	and.b64  	%rd9, %rd104, 3;
	setp.eq.s64 	%p2, %rd9, 0;
	@%p2 bra 	$L__BB0_41;
	mul.wide.u32 	%rd41, %r561, 3200;
	mov.u64 	%rd42, precalc_xorwow_matrix;
	add.s64 	%rd10, %rd42, %rd41;
	cvt.u32.u64 	%r2, %rd9;
	mov.b32 	%r562, 0;
$L__BB0_4:
	mov.b32 	%r575, 0;
	mov.u32 	%r576, %r575;
	mov.u32 	%r577, %r575;
	mov.u32 	%r578, %r575;
	mov.u32 	%r579, %r575;
	mov.u32 	%r568, %r575;
$L__BB0_5:
	mul.wide.u32 	%rd43, %r568, 4;
	add.s64 	%rd44, %rd7, %rd43;
	ld.global.u32 	%r10, [%rd44+4];
	shl.b32 	%r11, %r568, 5;
	mov.b32 	%r574, 0;
$L__BB0_6:
	.pragma "nounroll";
	shr.u32 	%r266, %r10, %r574;
	and.b32  	%r267, %r266, 1;
	setp.eq.b32 	%p3, %r267, 1;
	not.pred 	%p4, %p3;
	add.s32 	%r268, %r11, %r574;
	mul.lo.s32 	%r269, %r268, 5;
	mul.wide.u32 	%rd45, %r269, 4;
	add.s64 	%rd11, %rd10, %rd45;
	@%p4 bra 	$L__BB0_8;
	ld.global.u32 	%r270, [%rd11];
	xor.b32  	%r579, %r579, %r270;
	ld.global.u32 	%r271, [%rd11+4];
	xor.b32  	%r578, %r578, %r271;
	ld.global.u32 	%r272, [%rd11+8];
	xor.b32  	%r577, %r577, %r272;
	ld.global.u32 	%r273, [%rd11+12];
	xor.b32  	%r576, %r576, %r273;
	ld.global.u32 	%r274, [%rd11+16];
	xor.b32  	%r575, %r575, %r274;
$L__BB0_8:
	and.b32  	%r276, %r266, 2;
	setp.eq.s32 	%p5, %r276, 0;
	@%p5 bra 	$L__BB0_10;
	ld.global.u32 	%r277, [%rd11+20];
	xor.b32  	%r579, %r579, %r277;
	ld.global.u32 	%r278, [%rd11+24];
	xor.b32  	%r578, %r578, %r278;
	ld.global.u32 	%r279, [%rd11+28];
	xor.b32  	%r577, %r577, %r279;
	ld.global.u32 	%r280, [%rd11+32];
	xor.b32  	%r576, %r576, %r280;
	ld.global.u32 	%r281, [%rd11+36];
	xor.b32  	%r575, %r575, %r281;
$L__BB0_10:
	and.b32  	%r283, %r266, 4;
	setp.eq.s32 	%p6, %r283, 0;
	@%p6 bra 	$L__BB0_12;
	ld.global.u32 	%r284, [%rd11+40];
	xor.b32  	%r579, %r579, %r284;
	ld.global.u32 	%r285, [%rd11+44];
	xor.b32  	%r578, %r578, %r285;
	ld.global.u32 	%r286, [%rd11+48];
	xor.b32  	%r577, %r577, %r286;
	ld.global.u32 	%r287, [%rd11+52];
	xor.b32  	%r576, %r576, %r287;
	ld.global.u32 	%r288, [%rd11+56];
	xor.b32  	%r575, %r575, %r288;
$L__BB0_12:
	and.b32  	%r290, %r266, 8;
	setp.eq.s32 	%p7, %r290, 0;
	@%p7 bra 	$L__BB0_14;
	ld.global.u32 	%r291, [%rd11+60];
	xor.b32  	%r579, %r579, %r291;
	ld.global.u32 	%r292, [%rd11+64];
	xor.b32  	%r578, %r578, %r292;
	ld.global.u32 	%r293, [%rd11+68];
	xor.b32  	%r577, %r577, %r293;
	ld.global.u32 	%r294, [%rd11+72];
	xor.b32  	%r576, %r576, %r294;
	ld.global.u32 	%r295, [%rd11+76];
	xor.b32  	%r575, %r575, %r295;
$L__BB0_14:
	and.b32  	%r297, %r266, 16;
	setp.eq.s32 	%p8, %r297, 0;
	@%p8 bra 	$L__BB0_16;
	ld.global.u32 	%r298, [%rd11+80];
	xor.b32  	%r579, %r579, %r298;
	ld.global.u32 	%r299, [%rd11+84];
	xor.b32  	%r578, %r578, %r299;
	ld.global.u32 	%r300, [%rd11+88];
	xor.b32  	%r577, %r577, %r300;
	ld.global.u32 	%r301, [%rd11+92];
	xor.b32  	%r576, %r576, %r301;
	ld.global.u32 	%r302, [%rd11+96];
	xor.b32  	%r575, %r575, %r302;
$L__BB0_16:
	and.b32  	%r304, %r266, 32;
	setp.eq.s32 	%p9, %r304, 0;
	@%p9 bra 	$L__BB0_18;
	ld.global.u32 	%r305, [%rd11+100];
	xor.b32  	%r579, %r579, %r305;
	ld.global.u32 	%r306, [%rd11+104];
	xor.b32  	%r578, %r578, %r306;
	ld.global.u32 	%r307, [%rd11+108];
	xor.b32  	%r577, %r577, %r307;
	ld.global.u32 	%r308, [%rd11+112];
	xor.b32  	%r576, %r576, %r308;
	ld.global.u32 	%r309, [%rd11+116];
	xor.b32  	%r575, %r575, %r309;
$L__BB0_18:
	and.b32  	%r311, %r266, 64;
	setp.eq.s32 	%p10, %r311, 0;
	@%p10 bra 	$L__BB0_20;
	ld.global.u32 	%r312, [%rd11+120];
	xor.b32  	%r579, %r579, %r312;
	ld.global.u32 	%r313, [%rd11+124];
	xor.b32  	%r578, %r578, %r313;
	ld.global.u32 	%r314, [%rd11+128];
	xor.b32  	%r577, %r577, %r314;
	ld.global.u32 	%r315, [%rd11+132];
	xor.b32  	%r576, %r576, %r315;
	ld.global.u32 	%r316, [%rd11+136];
	xor.b32  	%r575, %r575, %r316;
$L__BB0_20:
	and.b32  	%r318, %r266, 128;
	setp.eq.s32 	%p11, %r318, 0;
	@%p11 bra 	$L__BB0_22;
	ld.global.u32 	%r319, [%rd11+140];
	xor.b32  	%r579, %r579, %r319;
	ld.global.u32 	%r320, [%rd11+144];
	xor.b32  	%r578, %r578, %r320;
	ld.global.u32 	%r321, [%rd11+148];
	xor.b32  	%r577, %r577, %r321;
	ld.global.u32 	%r322, [%rd11+152];
	xor.b32  	%r576, %r576, %r322;
	ld.global.u32 	%r323, [%rd11+156];
	xor.b32  	%r575, %r575, %r323;
$L__BB0_22:
	and.b32  	%r325, %r266, 256;
	setp.eq.s32 	%p12, %r325, 0;
	@%p12 bra 	$L__BB0_24;
	ld.global.u32 	%r326, [%rd11+160];
	xor.b32  	%r579, %r579, %r326;
	ld.global.u32 	%r327, [%rd11+164];
	xor.b32  	%r578, %r578, %r327;
	ld.global.u32 	%r328, [%rd11+168];
	xor.b32  	%r577, %r577, %r328;
	ld.global.u32 	%r329, [%rd11+172];
	xor.b32  	%r576, %r576, %r329;
	ld.global.u32 	%r330, [%rd11+176];
	xor.b32  	%r575, %r575, %r330;
$L__BB0_24:
	and.b32  	%r332, %r266, 512;
	setp.eq.s32 	%p13, %r332, 0;
	@%p13 bra 	$L__BB0_26;
	ld.global.u32 	%r333, [%rd11+180];
	xor.b32  	%r579, %r579, %r333;
	ld.global.u32 	%r334, [%rd11+184];
	xor.b32  	%r578, %r578, %r334;
	ld.global.u32 	%r335, [%rd11+188];
	xor.b32  	%r577, %r577, %r335;
	ld.global.u32 	%r336, [%rd11+192];
	xor.b32  	%r576, %r576, %r336;
	ld.global.u32 	%r337, [%rd11+196];
	xor.b32  	%r575, %r575, %r337;
$L__BB0_26:
	and.b32  	%r339, %r266, 1024;
	setp.eq.s32 	%p14, %r339, 0;
	@%p14 bra 	$L__BB0_28;
	ld.global.u32 	%r340, [%rd11+200];
	xor.b32  	%r579, %r579, %r340;
	ld.global.u32 	%r341, [%rd11+204];
	xor.b32  	%r578, %r578, %r341;
	ld.global.u32 	%r342, [%rd11+208];
	xor.b32  	%r577, %r577, %r342;
	ld.global.u32 	%r343, [%rd11+212];
	xor.b32  	%r576, %r576, %r343;
	ld.global.u32 	%r344, [%rd11+216];
	xor.b32  	%r575, %r575, %r344;
$L__BB0_28:
	and.b32  	%r346, %r266, 2048;
	setp.eq.s32 	%p15, %r346, 0;
	@%p15 bra 	$L__BB0_30;
	ld.global.u32 	%r347, [%rd11+220];
	xor.b32  	%r579, %r579, %r347;
	ld.global.u32 	%r348, [%rd11+224];
	xor.b32  	%r578, %r578, %r348;
	ld.global.u32 	%r349, [%rd11+228];
	xor.b32  	%r577, %r577, %r349;
	ld.global.u32 	%r350, [%rd11+232];
	xor.b32  	%r576, %r576, %r350;
	ld.global.u32 	%r351, [%rd11+236];
	xor.b32  	%r575, %r575, %r351;
$L__BB0_30:
	and.b32  	%r353, %r266, 4096;
	setp.eq.s32 	%p16, %r353, 0;
	@%p16 bra 	$L__BB0_32;
	ld.global.u32 	%r354, [%rd11+240];
	xor.b32  	%r579, %r579, %r354;
	ld.global.u32 	%r355, [%rd11+244];
	xor.b32  	%r578, %r578, %r355;
	ld.global.u32 	%r356, [%rd11+248];
	xor.b32  	%r577, %r577, %r356;
	ld.global.u32 	%r357, [%rd11+252];
	xor.b32  	%r576, %r576, %r357;
	ld.global.u32 	%r358, [%rd11+256];
	xor.b32  	%r575, %r575, %r358;
$L__BB0_32:
	and.b32  	%r360, %r266, 8192;
	setp.eq.s32 	%p17, %r360, 0;
	@%p17 bra 	$L__BB0_34;
	ld.global.u32 	%r361, [%rd11+260];
	xor.b32  	%r579, %r579, %r361;
	ld.global.u32 	%r362, [%rd11+264];
	xor.b32  	%r578, %r578, %r362;
	ld.global.u32 	%r363, [%rd11+268];
	xor.b32  	%r577, %r577, %r363;
	ld.global.u32 	%r364, [%rd11+272];
	xor.b32  	%r576, %r576, %r364;
	ld.global.u32 	%r365, [%rd11+276];
	xor.b32  	%r575, %r575, %r365;
$L__BB0_34:
	and.b32  	%r367, %r266, 16384;
	setp.eq.s32 	%p18, %r367, 0;
	@%p18 bra 	$L__BB0_36;
	ld.global.u32 	%r368, [%rd11+280];
	xor.b32  	%r579, %r579, %r368;
	ld.global.u32 	%r369, [%rd11+284];
	xor.b32  	%r578, %r578, %r369;
	ld.global.u32 	%r370, [%rd11+288];
	xor.b32  	%r577, %r577, %r370;
	ld.global.u32 	%r371, [%rd11+292];
	xor.b32  	%r576, %r576, %r371;
	ld.global.u32 	%r372, [%rd11+296];
	xor.b32  	%r575, %r575, %r372;
$L__BB0_36:
	and.b32  	%r374, %r266, 32768;
	setp.eq.s32 	%p19, %r374, 0;
	@%p19 bra 	$L__BB0_38;
	ld.global.u32 	%r375, [%rd11+300];
	xor.b32  	%r579, %r579, %r375;
	ld.global.u32 	%r376, [%rd11+304];
	xor.b32  	%r578, %r578, %r376;
	ld.global.u32 	%r377, [%rd11+308];
	xor.b32  	%r577, %r577, %r377;
	ld.global.u32 	%r378, [%rd11+312];
	xor.b32  	%r576, %r576, %r378;
	ld.global.u32 	%r379, [%rd11+316];
	xor.b32  	%r575, %r575, %r379;
$L__BB0_38:
	add.s32 	%r574, %r574, 16;
	setp.ne.s32 	%p20, %r574, 32;
	@%p20 bra 	$L__BB0_6;
	mad.lo.s32 	%r380, %r568, -31, %r11;
	add.s32 	%r568, %r380, 1;
	setp.ne.s32 	%p21, %r568, 5;
	@%p21 bra 	$L__BB0_5;
	st.global.u32 	[%rd7+4], %r579;
	st.global.u32 	[%rd7+8], %r578;
	st.global.u32 	[%rd7+12], %r577;
	st.global.u32 	[%rd7+16], %r576;
	st.global.u32 	[%rd7+20], %r575;
	add.s32 	%r562, %r562, 1;
	setp.lt.u32 	%p22, %r562, %r2;
	@%p22 bra 	$L__BB0_4;
$L__BB0_41:
	shr.u64 	%rd12, %rd104, 2;
	add.s32 	%r561, %r561, 1;
	setp.gt.u64 	%p23, %rd104, 3;
	mov.u64 	%rd104, %rd12;
	@%p23 bra 	$L__BB0_2;
$L__BB0_42:
	mov.b32 	%r381, 0;
	st.global.v2.u32 	[%rd7+24], {%r381, %r381};
	st.global.u32 	[%rd7+32], %r381;
	mov.b64 	%rd46, 0;
	st.global.u64 	[%rd7+40], %rd46;
	mov.f32 	%f379, 0f00000000;
	mov.u64 	%rd93, __cudart_i2opi_f;
	mov.f32 	%f380, %f379;
	mov.f32 	%f381, %f379;
	mov.f32 	%f382, %f379;
	mov.f32 	%f383, %f379;
	mov.f32 	%f384, %f379;
	mov.f32 	%f385, %f379;
	mov.f32 	%f386, %f379;
	mov.f32 	%f387, %f379;
$L__BB0_43:
	mov.f32 	%f6, %f384;
	mov.f32 	%f5, %f383;
	mov.f32 	%f4, %f382;
	abs.f32 	%f10, %f6;
	setp.eq.f32 	%p24, %f6, 0f3F800000;
	mov.f32 	%f388, 0f3F800000;
	@%p24 bra 	$L__BB0_48;
	setp.num.f32 	%p25, %f10, %f10;
	@%p25 bra 	$L__BB0_46;
	mov.f32 	%f117, 0f40000000;
	add.rn.f32 	%f388, %f6, %f117;
	bra.uni 	$L__BB0_48;
$L__BB0_46:
	setp.lt.f32 	%p26, %f10, 0f00800000;
	mul.f32 	%f62, %f10, 0f4B800000;
	selp.f32 	%f63, %f62, %f10, %p26;
	mov.b32 	%r382, %f63;
	add.s32 	%r383, %r382, -1060439283;
	and.b32  	%r384, %r383, -8388608;
	sub.s32 	%r385, %r382, %r384;
	mov.b32 	%f64, %r385;
	cvt.rn.f32.s32 	%f65, %r384;
	selp.f32 	%f66, 0fC1C00000, 0f00000000, %p26;
	fma.rn.f32 	%f67, %f65, 0f34000000, %f66;
	add.f32 	%f68, %f64, 0fBF800000;
	add.f32 	%f69, %f64, 0f3F800000;
	rcp.approx.ftz.f32 	%f70, %f69;
	add.f32 	%f71, %f68, %f68;
	mul.f32 	%f72, %f71, %f70;
	mul.f32 	%f73, %f72, %f72;
	neg.f32 	%f74, %f72;
	sub.f32 	%f75, %f68, %f72;
	add.f32 	%f76, %f75, %f75;
	fma.rn.f32 	%f77, %f74, %f68, %f76;
	mul.rn.f32 	%f78, %f70, %f77;
	fma.rn.f32 	%f79, %f73, 0f3A2C32E4, 0f3B52E7DB;
	fma.rn.f32 	%f80, %f79, %f73, 0f3C93BB73;
	fma.rn.f32 	%f81, %f80, %f73, 0f3DF6384F;
	mul.rn.f32 	%f82, %f81, %f73;
	fma.rn.f32 	%f83, %f72, 0f3FB8AA3B, %f67;
	mul.f32 	%f84, %f82, 0f40400000;
	sub.f32 	%f85, %f67, %f83;
	fma.rn.f32 	%f86, %f72, 0f3FB8AA3B, %f85;
	fma.rn.f32 	%f87, %f78, 0f3FB8AA3B, %f86;
	fma.rn.f32 	%f88, %f72, 0f32A55E34, %f87;
	fma.rn.f32 	%f89, %f84, %f78, %f88;
	fma.rn.f32 	%f90, %f82, %f72, %f89;
	add.rn.f32 	%f91, %f83, %f90;
	mov.f32 	%f92, 0f40000000;
	mul.rn.f32 	%f93, %f91, %f92;
	cvt.rni.f32.f32 	%f94, %f93;
	sub.f32 	%f95, %f93, %f94;
	neg.f32 	%f96, %f93;
	fma.rn.f32 	%f97, %f91, 0f40000000, %f96;
	neg.f32 	%f98, %f83;
	add.rn.f32 	%f99, %f91, %f98;
	neg.f32 	%f100, %f99;
	add.rn.f32 	%f101, %f90, %f100;
	fma.rn.f32 	%f102, %f101, 0f40000000, %f97;
	add.f32 	%f103, %f95, %f102;
	setp.gt.f32 	%p27, %f94, 0f00000000;
	selp.b32 	%r386, 0, -2097152000, %p27;
	setp.neu.f32 	%p28, %f6, 0f00000000;
	setp.neu.f32 	%p29, %f10, 0f7F800000;
	setp.lt.f32 	%p30, %f93, 0f00000000;
	selp.f32 	%f104, 0f00000000, 0f7F800000, %p30;
	abs.f32 	%f105, %f93;
	setp.gt.f32 	%p31, %f105, 0f43180000;
	cvt.rzi.s32.f32 	%r387, %f94;
	shl.b32 	%r388, %r387, 23;
	sub.s32 	%r389, %r388, %r386;
	mov.b32 	%f106, %r389;
	add.s32 	%r390, %r386, 2130706432;
	mov.b32 	%f107, %r390;
	fma.rn.f32 	%f108, %f103, 0f391FCB8E, 0f3AAF85ED;
	fma.rn.f32 	%f109, %f108, %f103, 0f3C1D9856;
	fma.rn.f32 	%f110, %f109, %f103, 0f3D6357BB;
	fma.rn.f32 	%f111, %f110, %f103, 0f3E75FDEC;
	fma.rn.f32 	%f112, %f111, %f103, 0f3F317218;
	fma.rn.f32 	%f113, %f112, %f103, 0f3F800000;
	mul.f32 	%f114, %f113, %f107;
	mul.f32 	%f115, %f114, %f106;
	selp.f32 	%f388, %f104, %f115, %p31;
	and.pred  	%p32, %p28, %p29;
	@%p32 bra 	$L__BB0_48;
	add.f32 	%f116, %f6, %f6;
	mov.b32 	%r391, %f116;
	and.b32  	%r392, %r391, 2147483647;
	mov.b32 	%f388, %r392;
$L__BB0_48:
	abs.f32 	%f15, %f5;
	setp.eq.f32 	%p33, %f5, 0f3F800000;
	mov.f32 	%f389, 0f3F800000;
	@%p33 bra 	$L__BB0_53;
	setp.num.f32 	%p34, %f15, %f15;
	@%p34 bra 	$L__BB0_51;
	mov.f32 	%f174, 0f40000000;
	add.rn.f32 	%f389, %f5, %f174;
	bra.uni 	$L__BB0_53;
$L__BB0_51:
	setp.lt.f32 	%p35, %f15, 0f00800000;
	mul.f32 	%f119, %f15, 0f4B800000;
	selp.f32 	%f120, %f119, %f15, %p35;
	mov.b32 	%r393, %f120;
	add.s32 	%r394, %r393, -1060439283;
	and.b32  	%r395, %r394, -8388608;
	sub.s32 	%r396, %r393, %r395;
	mov.b32 	%f121, %r396;
	cvt.rn.f32.s32 	%f122, %r395;
	selp.f32 	%f123, 0fC1C00000, 0f00000000, %p35;
	fma.rn.f32 	%f124, %f122, 0f34000000, %f123;
	add.f32 	%f125, %f121, 0fBF800000;
	add.f32 	%f126, %f121, 0f3F800000;
	rcp.approx.ftz.f32 	%f127, %f126;
	add.f32 	%f128, %f125, %f125;
	mul.f32 	%f129, %f128, %f127;
	mul.f32 	%f130, %f129, %f129;
	neg.f32 	%f131, %f129;
	sub.f32 	%f132, %f125, %f129;
	add.f32 	%f133, %f132, %f132;
	fma.rn.f32 	%f134, %f131, %f125, %f133;
	mul.rn.f32 	%f135, %f127, %f134;
	fma.rn.f32 	%f136, %f130, 0f3A2C32E4, 0f3B52E7DB;
	fma.rn.f32 	%f137, %f136, %f130, 0f3C93BB73;
	fma.rn.f32 	%f138, %f137, %f130, 0f3DF6384F;
	mul.rn.f32 	%f139, %f138, %f130;
	fma.rn.f32 	%f140, %f129, 0f3FB8AA3B, %f124;
	mul.f32 	%f141, %f139, 0f40400000;
	sub.f32 	%f142, %f124, %f140;
	fma.rn.f32 	%f143, %f129, 0f3FB8AA3B, %f142;
	fma.rn.f32 	%f144, %f135, 0f3FB8AA3B, %f143;
	fma.rn.f32 	%f145, %f129, 0f32A55E34, %f144;
	fma.rn.f32 	%f146, %f141, %f135, %f145;
	fma.rn.f32 	%f147, %f139, %f129, %f146;
	add.rn.f32 	%f148, %f140, %f147;
	mov.f32 	%f149, 0f40000000;
	mul.rn.f32 	%f150, %f148, %f149;
	cvt.rni.f32.f32 	%f151, %f150;
	sub.f32 	%f152, %f150, %f151;
	neg.f32 	%f153, %f150;
	fma.rn.f32 	%f154, %f148, 0f40000000, %f153;
	neg.f32 	%f155, %f140;
	add.rn.f32 	%f156, %f148, %f155;
	neg.f32 	%f157, %f156;
	add.rn.f32 	%f158, %f147, %f157;
	fma.rn.f32 	%f159, %f158, 0f40000000, %f154;
	add.f32 	%f160, %f152, %f159;
	setp.gt.f32 	%p36, %f151, 0f00000000;
	selp.b32 	%r397, 0, -2097152000, %p36;
	setp.neu.f32 	%p37, %f5, 0f00000000;
	setp.neu.f32 	%p38, %f15, 0f7F800000;
	setp.lt.f32 	%p39, %f150, 0f00000000;
	selp.f32 	%f161, 0f00000000, 0f7F800000, %p39;
	abs.f32 	%f162, %f150;
	setp.gt.f32 	%p40, %f162, 0f43180000;
	cvt.rzi.s32.f32 	%r398, %f151;
	shl.b32 	%r399, %r398, 23;
	sub.s32 	%r400, %r399, %r397;
	mov.b32 	%f163, %r400;
	add.s32 	%r401, %r397, 2130706432;
	mov.b32 	%f164, %r401;
	fma.rn.f32 	%f165, %f160, 0f391FCB8E, 0f3AAF85ED;
	fma.rn.f32 	%f166, %f165, %f160, 0f3C1D9856;
	fma.rn.f32 	%f167, %f166, %f160, 0f3D6357BB;
	fma.rn.f32 	%f168, %f167, %f160, 0f3E75FDEC;
	fma.rn.f32 	%f169, %f168, %f160, 0f3F317218;
	fma.rn.f32 	%f170, %f169, %f160, 0f3F800000;
	mul.f32 	%f171, %f170, %f164;
	mul.f32 	%f172, %f171, %f163;
	selp.f32 	%f389, %f161, %f172, %p40;
	and.pred  	%p41, %p37, %p38;
	@%p41 bra 	$L__BB0_53;
	add.f32 	%f173, %f5, %f5;
	mov.b32 	%r402, %f173;
	and.b32  	%r403, %r402, 2147483647;
	mov.b32 	%f389, %r403;
$L__BB0_53:
	add.f32 	%f20, %f388, %f389;
	abs.f32 	%f21, %f4;
	setp.eq.f32 	%p42, %f4, 0f3F800000;
	mov.f32 	%f390, 0f3F800000;
	@%p42 bra 	$L__BB0_58;
	setp.num.f32 	%p43, %f21, %f21;
	@%p43 bra 	$L__BB0_56;
	mov.f32 	%f231, 0f40000000;
	add.rn.f32 	%f390, %f4, %f231;
	bra.uni 	$L__BB0_58;
$L__BB0_56:
	setp.lt.f32 	%p44, %f21, 0f00800000;
	mul.f32 	%f176, %f21, 0f4B800000;
	selp.f32 	%f177, %f176, %f21, %p44;
	mov.b32 	%r404, %f177;
	add.s32 	%r405, %r404, -1060439283;
	and.b32  	%r406, %r405, -8388608;
	sub.s32 	%r407, %r404, %r406;
	mov.b32 	%f178, %r407;
	cvt.rn.f32.s32 	%f179, %r406;
	selp.f32 	%f180, 0fC1C00000, 0f00000000, %p44;
	fma.rn.f32 	%f181, %f179, 0f34000000, %f180;
	add.f32 	%f182, %f178, 0fBF800000;
	add.f32 	%f183, %f178, 0f3F800000;
	rcp.approx.ftz.f32 	%f184, %f183;
	add.f32 	%f185, %f182, %f182;
	mul.f32 	%f186, %f185, %f184;
	mul.f32 	%f187, %f186, %f186;
	neg.f32 	%f188, %f186;
	sub.f32 	%f189, %f182, %f186;
	add.f32 	%f190, %f189, %f189;
	fma.rn.f32 	%f191, %f188, %f182, %f190;
	mul.rn.f32 	%f192, %f184, %f191;
	fma.rn.f32 	%f193, %f187, 0f3A2C32E4, 0f3B52E7DB;
	fma.rn.f32 	%f194, %f193, %f187, 0f3C93BB73;
	fma.rn.f32 	%f195, %f194, %f187, 0f3DF6384F;
	mul.rn.f32 	%f196, %f195, %f187;
	fma.rn.f32 	%f197, %f186, 0f3FB8AA3B, %f181;
	mul.f32 	%f198, %f196, 0f40400000;
	sub.f32 	%f199, %f181, %f197;
	fma.rn.f32 	%f200, %f186, 0f3FB8AA3B, %f199;
	fma.rn.f32 	%f201, %f192, 0f3FB8AA3B, %f200;
	fma.rn.f32 	%f202, %f186, 0f32A55E34, %f201;
	fma.rn.f32 	%f203, %f198, %f192, %f202;
	fma.rn.f32 	%f204, %f196, %f186, %f203;
	add.rn.f32 	%f205, %f197, %f204;
	mov.f32 	%f206, 0f40000000;
	mul.rn.f32 	%f207, %f205, %f206;
	cvt.rni.f32.f32 	%f208, %f207;
	sub.f32 	%f209, %f207, %f208;
	neg.f32 	%f210, %f207;
	fma.rn.f32 	%f211, %f205, 0f40000000, %f210;
	neg.f32 	%f212, %f197;
	add.rn.f32 	%f213, %f205, %f212;
	neg.f32 	%f214, %f213;
	add.rn.f32 	%f215, %f204, %f214;
	fma.rn.f32 	%f216, %f215, 0f40000000, %f211;
	add.f32 	%f217, %f209, %f216;
	setp.gt.f32 	%p45, %f208, 0f00000000;
	selp.b32 	%r408, 0, -2097152000, %p45;
	setp.neu.f32 	%p46, %f4, 0f00000000;
	setp.neu.f32 	%p47, %f21, 0f7F800000;
	setp.lt.f32 	%p48, %f207, 0f00000000;
	selp.f32 	%f218, 0f00000000, 0f7F800000, %p48;
	abs.f32 	%f219, %f207;
	setp.gt.f32 	%p49, %f219, 0f43180000;
	cvt.rzi.s32.f32 	%r409, %f208;
	shl.b32 	%r410, %r409, 23;
	sub.s32 	%r411, %r410, %r408;
	mov.b32 	%f220, %r411;
	add.s32 	%r412, %r408, 2130706432;
	mov.b32 	%f221, %r412;
	fma.rn.f32 	%f222, %f217, 0f391FCB8E, 0f3AAF85ED;
	fma.rn.f32 	%f223, %f222, %f217, 0f3C1D9856;
	fma.rn.f32 	%f224, %f223, %f217, 0f3D6357BB;
	fma.rn.f32 	%f225, %f224, %f217, 0f3E75FDEC;
	fma.rn.f32 	%f226, %f225, %f217, 0f3F317218;
	fma.rn.f32 	%f227, %f226, %f217, 0f3F800000;
	mul.f32 	%f228, %f227, %f221;
	mul.f32 	%f229, %f228, %f220;
	selp.f32 	%f390, %f218, %f229, %p49;
	and.pred  	%p50, %p46, %p47;
	@%p50 bra 	$L__BB0_58;
	add.f32 	%f230, %f4, %f4;
	mov.b32 	%r413, %f230;
	and.b32  	%r414, %r413, 2147483647;
	mov.b32 	%f390, %r414;
$L__BB0_58:
	add.f32 	%f232, %f20, %f390;
	sqrt.rn.f32 	%f233, %f232;
	setp.ge.f32 	%p51, %f233, %f56;
	@%p51 bra 	$L__BB0_100;
	ld.global.v2.u32 	{%r182, %r415}, [%rd7];
	ld.global.v2.u32 	{%r416, %r183}, [%rd7+8];
	ld.global.v2.u32 	{%r184, %r185}, [%rd7+16];
	shr.u32 	%r417, %r415, 2;
	xor.b32  	%r418, %r417, %r415;
	shl.b32 	%r419, %r185, 4;
	shl.b32 	%r420, %r418, 1;
	xor.b32  	%r421, %r419, %r420;
	xor.b32  	%r422, %r421, %r185;
	xor.b32  	%r186, %r422, %r418;
	add.s32 	%r423, %r182, %r186;
	add.s32 	%r424, %r423, 362437;
	cvt.rn.f32.u32 	%f262, %r424;
	fma.rn.f32 	%f263, %f262, 0f2F800000, 0f2F000000;
	shr.u32 	%r425, %r416, 2;
	xor.b32  	%r426, %r425, %r416;
	shl.b32 	%r427, %r186, 4;
	shl.b32 	%r428, %r426, 1;
	xor.b32  	%r429, %r428, %r427;
	xor.b32  	%r430, %r429, %r426;
	xor.b32  	%r187, %r430, %r186;
	add.s32 	%r431, %r182, 724874;
	add.s32 	%r432, %r187, %r431;
	cvt.rn.f32.u32 	%f264, %r432;
	fma.rn.f32 	%f265, %f264, 0f2F800000, 0f2F000000;
	st.global.v2.u32 	[%rd7], {%r431, %r183};
	st.global.v2.u32 	[%rd7+8], {%r184, %r185};
	st.global.v2.u32 	[%rd7+16], {%r186, %r187};
	mov.b32 	%r433, 0;
	st.global.v2.u32 	[%rd7+24], {%r433, %r433};
	st.global.u32 	[%rd7+32], %r433;
	mov.b64 	%rd49, 0;
	st.global.u64 	[%rd7+40], %rd49;
	cvt.f64.f32 	%fd7, %f263;
	mul.f64 	%fd8, %fd7, 0d401921FB54442D18;
	cvt.rn.f32.f64 	%f27, %fd8;
	add.f32 	%f266, %f265, %f265;
	mov.f32 	%f267, 0f3F800000;
	sub.f32 	%f268, %f267, %f266;
	abs.f32 	%f269, %f268;
	fma.rn.f32 	%f270, %f269, 0fBF000000, 0f3F000000;
	rsqrt.approx.ftz.f32 	%f271, %f270;
	mul.f32 	%f272, %f271, %f270;
	mul.f32 	%f273, %f271, 0fBF000000;
	fma.rn.f32 	%f274, %f272, %f273, 0f3F000000;
	fma.rn.f32 	%f275, %f272, %f274, %f272;
	setp.eq.f32 	%p53, %f269, 0f3F800000;
	selp.f32 	%f276, 0f00000000, %f275, %p53;
	setp.gt.f32 	%p54, %f269, 0f3F0F5C29;
	selp.f32 	%f277, %f276, %f269, %p54;
	copysign.f32 	%f278, %f268, %f277;
	mul.f32 	%f279, %f278, %f278;
	fma.rn.f32 	%f280, %f279, 0f3D10ECEF, 0f3C8B1ABB;
	fma.rn.f32 	%f281, %f280, %f279, 0f3CFC028C;
	fma.rn.f32 	%f282, %f281, %f279, 0f3D372139;
	fma.rn.f32 	%f283, %f282, %f279, 0f3D9993DB;
	fma.rn.f32 	%f284, %f283, %f279, 0f3E2AAAC6;
	mul.f32 	%f285, %f279, %f284;
	fma.rn.f32 	%f286, %f285, %f278, %f278;
	neg.f32 	%f287, %f286;
	selp.f32 	%f288, %f286, %f287, %p54;
	fma.rn.f32 	%f289, 0f3F6EE581, 0f3FD774EB, %f288;
	setp.gt.f32 	%p55, %f268, 0f3F0F5C29;
	selp.f32 	%f290, %f286, %f289, %p55;
	add.f32 	%f291, %f290, %f290;
	selp.f32 	%f28, %f291, %f290, %p54;
	mul.f32 	%f292, %f28, 0f3F22F983;
	cvt.rni.s32.f32 	%r674, %f292;
	cvt.rn.f32.s32 	%f293, %r674;
	fma.rn.f32 	%f294, %f293, 0fBFC90FDA, %f28;
	fma.rn.f32 	%f295, %f293, 0fB3A22168, %f294;
	fma.rn.f32 	%f395, %f293, 0fA7C234C5, %f295;
	abs.f32 	%f30, %f28;
	setp.ltu.f32 	%p56, %f30, 0f47CE4780;
	mov.u32 	%r658, %r674;
	mov.f32 	%f391, %f395;
	@%p56 bra 	$L__BB0_67;
	setp.neu.f32 	%p57, %f30, 0f7F800000;
	@%p57 bra 	$L__BB0_62;
	mov.f32 	%f298, 0f00000000;
	mul.rn.f32 	%f391, %f28, %f298;
	mov.b32 	%r658, 0;
	bra.uni 	$L__BB0_67;
$L__BB0_62:
	mov.b32 	%r189, %f28;
	mov.b64 	%rd107, 0;
	mov.b32 	%r655, 0;
	mov.u64 	%rd105, __cudart_i2opi_f;
	mov.u64 	%rd106, %rd5;
$L__BB0_63:
	.pragma "nounroll";
	ld.global.nc.u32 	%r435, [%rd105];
	shl.b32 	%r436, %r189, 8;
	or.b32  	%r437, %r436, -2147483648;
	mad.wide.u32 	%rd52, %r435, %r437, %rd107;
	shr.u64 	%rd107, %rd52, 32;
	st.local.u32 	[%rd106], %rd52;
	add.s32 	%r655, %r655, 1;
	add.s64 	%rd106, %rd106, 4;
	add.s64 	%rd105, %rd105, 4;
	setp.ne.s32 	%p58, %r655, 6;
	@%p58 bra 	$L__BB0_63;
	shr.u32 	%r438, %r189, 23;
	st.local.u32 	[%rd5+24], %rd107;
	and.b32  	%r192, %r438, 31;
	and.b32  	%r439, %r438, 224;
	add.s32 	%r440, %r439, -128;
	shr.u32 	%r441, %r440, 5;
	mul.wide.u32 	%rd53, %r441, 4;
	sub.s64 	%rd19, %rd5, %rd53;
	ld.local.u32 	%r656, [%rd19+24];
	ld.local.u32 	%r657, [%rd19+20];
	setp.eq.s32 	%p59, %r192, 0;
	@%p59 bra 	$L__BB0_66;
	shf.l.wrap.b32 	%r656, %r657, %r656, %r192;
	ld.local.u32 	%r442, [%rd19+16];
	shf.l.wrap.b32 	%r657, %r442, %r657, %r192;
$L__BB0_66:
	shr.u32 	%r443, %r656, 30;
	shf.l.wrap.b32 	%r444, %r657, %r656, 2;
	shl.b32 	%r445, %r657, 2;
	shr.u32 	%r446, %r444, 31;
	add.s32 	%r447, %r446, %r443;
	neg.s32 	%r448, %r447;
	setp.lt.s32 	%p60, %r189, 0;
	selp.b32 	%r658, %r448, %r447, %p60;
	xor.b32  	%r449, %r444, %r189;
	shr.s32 	%r450, %r444, 31;
	xor.b32  	%r451, %r450, %r444;
	xor.b32  	%r452, %r450, %r445;
	cvt.u64.u32 	%rd54, %r451;
	shl.b64 	%rd55, %rd54, 32;
	cvt.u64.u32 	%rd56, %r452;
	or.b64  	%rd57, %rd55, %rd56;
	cvt.rn.f64.s64 	%fd9, %rd57;
	mul.f64 	%fd10, %fd9, 0d3BF921FB54442D19;
	cvt.rn.f32.f64 	%f296, %fd10;
	neg.f32 	%f297, %f296;
	setp.lt.s32 	%p61, %r449, 0;
	selp.f32 	%f391, %f297, %f296, %p61;
$L__BB0_67:
	mul.rn.f32 	%f299, %f391, %f391;
	and.b32  	%r454, %r658, 1;
	setp.eq.b32 	%p62, %r454, 1;
	selp.f32 	%f300, 0f3F800000, %f391, %p62;
	fma.rn.f32 	%f301, %f299, %f300, 0f00000000;
	fma.rn.f32 	%f302, %f299, 0f37CBAC00, 0fBAB607ED;
	selp.f32 	%f303, %f302, 0fB94D4153, %p62;
	selp.f32 	%f304, 0f3D2AAABB, 0f3C0885E4, %p62;
	fma.rn.f32 	%f305, %f303, %f299, %f304;
	selp.f32 	%f306, 0fBEFFFFFF, 0fBE2AAAA8, %p62;
	fma.rn.f32 	%f307, %f305, %f299, %f306;
	fma.rn.f32 	%f308, %f307, %f301, %f300;
	and.b32  	%r455, %r658, 2;
	setp.eq.s32 	%p63, %r455, 0;
	mov.f32 	%f309, 0f00000000;
	sub.f32 	%f310, %f309, %f308;
	selp.f32 	%f34, %f308, %f310, %p63;
	mul.f32 	%f311, %f27, 0f3F22F983;
	cvt.rni.s32.f32 	%r670, %f311;
	cvt.rn.f32.s32 	%f312, %r670;
	fma.rn.f32 	%f313, %f312, 0fBFC90FDA, %f27;
	fma.rn.f32 	%f314, %f312, 0fB3A22168, %f313;
	fma.rn.f32 	%f394, %f312, 0fA7C234C5, %f314;
	abs.f32 	%f36, %f27;
	setp.ltu.f32 	%p64, %f36, 0f47CE4780;
	mov.u32 	%r662, %r670;
	mov.f32 	%f392, %f394;
	@%p64 bra 	$L__BB0_75;
	setp.neu.f32 	%p65, %f36, 0f7F800000;
	@%p65 bra 	$L__BB0_70;
	mov.f32 	%f317, 0f00000000;
	mul.rn.f32 	%f392, %f27, %f317;
	mov.b32 	%r662, 0;
	bra.uni 	$L__BB0_75;
$L__BB0_70:
	mov.b64 	%rd108, 0;
	mov.b32 	%r659, 0;
$L__BB0_71:
	.pragma "nounroll";
	mul.wide.u32 	%rd59, %r659, 4;
	mov.u64 	%rd60, __cudart_i2opi_f;
	add.s64 	%rd61, %rd60, %rd59;
	ld.global.nc.u32 	%r457, [%rd61];
	mov.b32 	%r458, %f27;
	shl.b32 	%r459, %r458, 8;
	or.b32  	%r460, %r459, -2147483648;
	mad.wide.u32 	%rd62, %r457, %r460, %rd108;
	shr.u64 	%rd108, %rd62, 32;
	add.s64 	%rd63, %rd4, %rd59;
	st.local.u32 	[%rd63], %rd62;
	add.s32 	%r659, %r659, 1;
	setp.ne.s32 	%p66, %r659, 6;
	@%p66 bra 	$L__BB0_71;
	mov.b32 	%r461, %f27;
	shr.u32 	%r462, %r461, 23;
	st.local.u32 	[%rd4+24], %rd108;
	and.b32  	%r204, %r462, 31;
	and.b32  	%r463, %r462, 224;
	add.s32 	%r464, %r463, -128;
	shr.u32 	%r465, %r464, 5;
	mul.wide.u32 	%rd64, %r465, 4;
	sub.s64 	%rd22, %rd4, %rd64;
	ld.local.u32 	%r660, [%rd22+24];
	ld.local.u32 	%r661, [%rd22+20];
	setp.eq.s32 	%p67, %r204, 0;
	@%p67 bra 	$L__BB0_74;
	shf.l.wrap.b32 	%r660, %r661, %r660, %r204;
	ld.local.u32 	%r466, [%rd22+16];
	shf.l.wrap.b32 	%r661, %r466, %r661, %r204;
$L__BB0_74:
	shr.u32 	%r467, %r660, 30;
	shf.l.wrap.b32 	%r468, %r661, %r660, 2;
	shl.b32 	%r469, %r661, 2;
	shr.u32 	%r470, %r468, 31;
	add.s32 	%r471, %r470, %r467;
	neg.s32 	%r472, %r471;
	mov.b32 	%r473, %f27;
	setp.lt.s32 	%p68, %r473, 0;
	selp.b32 	%r662, %r472, %r471, %p68;
	xor.b32  	%r474, %r468, %r473;
	shr.s32 	%r475, %r468, 31;
	xor.b32  	%r476, %r475, %r468;
	xor.b32  	%r477, %r475, %r469;
	cvt.u64.u32 	%rd65, %r476;
	shl.b64 	%rd66, %rd65, 32;
	cvt.u64.u32 	%rd67, %r477;
	or.b64  	%rd68, %rd66, %rd67;
	cvt.rn.f64.s64 	%fd11, %rd68;
	mul.f64 	%fd12, %fd11, 0d3BF921FB54442D19;
	cvt.rn.f32.f64 	%f315, %fd12;
	neg.f32 	%f316, %f315;
	setp.lt.s32 	%p69, %r474, 0;
	selp.f32 	%f392, %f316, %f315, %p69;
$L__BB0_75:
	add.s32 	%r479, %r662, 1;
	mul.rn.f32 	%f318, %f392, %f392;
	and.b32  	%r480, %r662, 1;
	setp.eq.b32 	%p71, %r480, 1;
	selp.f32 	%f319, %f392, 0f3F800000, %p71;
	fma.rn.f32 	%f320, %f318, %f319, 0f00000000;
	fma.rn.f32 	%f321, %f318, 0f37CBAC00, 0fBAB607ED;
	selp.f32 	%f322, 0fB94D4153, %f321, %p71;
	selp.f32 	%f323, 0f3C0885E4, 0f3D2AAABB, %p71;
	fma.rn.f32 	%f324, %f322, %f318, %f323;
	selp.f32 	%f325, 0fBE2AAAA8, 0fBEFFFFFF, %p71;
	fma.rn.f32 	%f326, %f324, %f318, %f325;
	fma.rn.f32 	%f327, %f326, %f320, %f319;
	and.b32  	%r481, %r479, 2;
	setp.eq.s32 	%p72, %r481, 0;
	mov.f32 	%f328, 0f00000000;
	sub.f32 	%f329, %f328, %f327;
	selp.f32 	%f330, %f327, %f329, %p72;
	mul.f32 	%f381, %f34, %f330;
	mov.u32 	%r666, %r674;
	mov.f32 	%f393, %f395;
	@%p56 bra 	$L__BB0_83;
	setp.neu.f32 	%p73, %f30, 0f7F800000;
	@%p73 bra 	$L__BB0_78;
	mov.f32 	%f333, 0f00000000;
	mul.rn.f32 	%f393, %f28, %f333;
	mov.b32 	%r666, 0;
	bra.uni 	$L__BB0_83;
$L__BB0_78:
	mov.b64 	%rd109, 0;
	mov.b32 	%r663, 0;
$L__BB0_79:
	.pragma "nounroll";
	mul.wide.u32 	%rd70, %r663, 4;
	mov.u64 	%rd71, __cudart_i2opi_f;
	add.s64 	%rd72, %rd71, %rd70;
	ld.global.nc.u32 	%r483, [%rd72];
	mov.b32 	%r484, %f28;
	shl.b32 	%r485, %r484, 8;
	or.b32  	%r486, %r485, -2147483648;
	mad.wide.u32 	%rd73, %r483, %r486, %rd109;
	shr.u64 	%rd109, %rd73, 32;
	add.s64 	%rd74, %rd3, %rd70;
	st.local.u32 	[%rd74], %rd73;
	add.s32 	%r663, %r663, 1;
	setp.ne.s32 	%p74, %r663, 6;
	@%p74 bra 	$L__BB0_79;
	mov.b32 	%r487, %f28;
	shr.u32 	%r488, %r487, 23;
	st.local.u32 	[%rd3+24], %rd109;
	and.b32  	%r215, %r488, 31;
	and.b32  	%r489, %r488, 224;
	add.s32 	%r490, %r489, -128;
	shr.u32 	%r491, %r490, 5;
	mul.wide.u32 	%rd75, %r491, 4;
	sub.s64 	%rd25, %rd3, %rd75;
	ld.local.u32 	%r664, [%rd25+24];
	ld.local.u32 	%r665, [%rd25+20];
	setp.eq.s32 	%p75, %r215, 0;
	@%p75 bra 	$L__BB0_82;
	shf.l.wrap.b32 	%r664, %r665, %r664, %r215;
	ld.local.u32 	%r492, [%rd25+16];
	shf.l.wrap.b32 	%r665, %r492, %r665, %r215;
$L__BB0_82:
	shr.u32 	%r493, %r664, 30;
	shf.l.wrap.b32 	%r494, %r665, %r664, 2;
	shl.b32 	%r495, %r665, 2;
	shr.u32 	%r496, %r494, 31;
	add.s32 	%r497, %r496, %r493;
	neg.s32 	%r498, %r497;
	mov.b32 	%r499, %f28;
	setp.lt.s32 	%p76, %r499, 0;
	selp.b32 	%r666, %r498, %r497, %p76;
	xor.b32  	%r500, %r494, %r499;
	shr.s32 	%r501, %r494, 31;
	xor.b32  	%r502, %r501, %r494;
	xor.b32  	%r503, %r501, %r495;
	cvt.u64.u32 	%rd76, %r502;
	shl.b64 	%rd77, %rd76, 32;
	cvt.u64.u32 	%rd78, %r503;
	or.b64  	%rd79, %rd77, %rd78;
	cvt.rn.f64.s64 	%fd13, %rd79;
	mul.f64 	%fd14, %fd13, 0d3BF921FB54442D19;
	cvt.rn.f32.f64 	%f331, %fd14;
	neg.f32 	%f332, %f331;
	setp.lt.s32 	%p77, %r500, 0;
	selp.f32 	%f393, %f332, %f331, %p77;
$L__BB0_83:
	mul.rn.f32 	%f334, %f393, %f393;
	and.b32  	%r505, %r666, 1;
	setp.eq.b32 	%p79, %r505, 1;
	selp.f32 	%f335, 0f3F800000, %f393, %p79;
	fma.rn.f32 	%f336, %f334, %f335, 0f00000000;
	fma.rn.f32 	%f337, %f334, 0f37CBAC00, 0fBAB607ED;
	selp.f32 	%f338, %f337, 0fB94D4153, %p79;
	selp.f32 	%f339, 0f3D2AAABB, 0f3C0885E4, %p79;
	fma.rn.f32 	%f340, %f338, %f334, %f339;
	selp.f32 	%f341, 0fBEFFFFFF, 0fBE2AAAA8, %p79;
	fma.rn.f32 	%f342, %f340, %f334, %f341;
	fma.rn.f32 	%f343, %f342, %f336, %f335;
	and.b32  	%r506, %r666, 2;
	setp.eq.s32 	%p80, %r506, 0;
	mov.f32 	%f344, 0f00000000;
	sub.f32 	%f345, %f344, %f343;
	selp.f32 	%f44, %f343, %f345, %p80;
	@%p64 bra 	$L__BB0_91;
	setp.neu.f32 	%p81, %f36, 0f7F800000;
	@%p81 bra 	$L__BB0_86;
	mov.f32 	%f348, 0f00000000;
	mul.rn.f32 	%f394, %f27, %f348;
	mov.b32 	%r670, 0;
	bra.uni 	$L__BB0_91;
$L__BB0_86:
	mov.b32 	%r224, %f27;
	mov.b64 	%rd110, 0;
	mov.b32 	%r667, 0;
$L__BB0_87:
	.pragma "nounroll";
	mul.wide.u32 	%rd81, %r667, 4;
	mov.u64 	%rd82, __cudart_i2opi_f;
	add.s64 	%rd83, %rd82, %rd81;
	ld.global.nc.u32 	%r508, [%rd83];
	shl.b32 	%r509, %r224, 8;
	or.b32  	%r510, %r509, -2147483648;
	mad.wide.u32 	%rd84, %r508, %r510, %rd110;
	shr.u64 	%rd110, %rd84, 32;
	add.s64 	%rd85, %rd2, %rd81;
	st.local.u32 	[%rd85], %rd84;
	add.s32 	%r667, %r667, 1;
	setp.ne.s32 	%p82, %r667, 6;
	@%p82 bra 	$L__BB0_87;
	shr.u32 	%r511, %r224, 23;
	st.local.u32 	[%rd2+24], %rd110;
	and.b32  	%r227, %r511, 31;
	and.b32  	%r512, %r511, 224;
	add.s32 	%r513, %r512, -128;
	shr.u32 	%r514, %r513, 5;
	mul.wide.u32 	%rd86, %r514, 4;
	sub.s64 	%rd28, %rd2, %rd86;
	ld.local.u32 	%r668, [%rd28+24];
	ld.local.u32 	%r669, [%rd28+20];
	setp.eq.s32 	%p83, %r227, 0;
	@%p83 bra 	$L__BB0_90;
	shf.l.wrap.b32 	%r668, %r669, %r668, %r227;
	ld.local.u32 	%r515, [%rd28+16];
	shf.l.wrap.b32 	%r669, %r515, %r669, %r227;
$L__BB0_90:
	shr.u32 	%r516, %r668, 30;
	shf.l.wrap.b32 	%r517, %r669, %r668, 2;
	shl.b32 	%r518, %r669, 2;
	shr.u32 	%r519, %r517, 31;
	add.s32 	%r520, %r519, %r516;
	neg.s32 	%r521, %r520;
	setp.lt.s32 	%p84, %r224, 0;
	selp.b32 	%r670, %r521, %r520, %p84;
	xor.b32  	%r522, %r517, %r224;
	shr.s32 	%r523, %r517, 31;
	xor.b32  	%r524, %r523, %r517;
	xor.b32  	%r525, %r523, %r518;
	cvt.u64.u32 	%rd87, %r524;
	shl.b64 	%rd88, %rd87, 32;
	cvt.u64.u32 	%rd89, %r525;
	or.b64  	%rd90, %rd88, %rd89;
	cvt.rn.f64.s64 	%fd15, %rd90;
	mul.f64 	%fd16, %fd15, 0d3BF921FB54442D19;
	cvt.rn.f32.f64 	%f346, %fd16;
	neg.f32 	%f347, %f346;
	setp.lt.s32 	%p85, %r522, 0;
	selp.f32 	%f394, %f347, %f346, %p85;
$L__BB0_91:
	mul.rn.f32 	%f349, %f394, %f394;
	and.b32  	%r527, %r670, 1;
	setp.eq.b32 	%p87, %r527, 1;
	selp.f32 	%f350, 0f3F800000, %f394, %p87;
	fma.rn.f32 	%f351, %f349, %f350, 0f00000000;
	fma.rn.f32 	%f352, %f349, 0f37CBAC00, 0fBAB607ED;
	selp.f32 	%f353, %f352, 0fB94D4153, %p87;
	selp.f32 	%f354, 0f3D2AAABB, 0f3C0885E4, %p87;
	fma.rn.f32 	%f355, %f353, %f349, %f354;
	selp.f32 	%f356, 0fBEFFFFFF, 0fBE2AAAA8, %p87;
	fma.rn.f32 	%f357, %f355, %f349, %f356;
	fma.rn.f32 	%f358, %f357, %f351, %f350;
	and.b32  	%r528, %r670, 2;
	setp.eq.s32 	%p88, %r528, 0;
	mov.f32 	%f359, 0f00000000;
	sub.f32 	%f360, %f359, %f358;
	selp.f32 	%f361, %f358, %f360, %p88;
	mul.f32 	%f380, %f44, %f361;
	@%p56 bra 	$L__BB0_99;
	setp.neu.f32 	%p89, %f30, 0f7F800000;
	@%p89 bra 	$L__BB0_94;
	mov.f32 	%f364, 0f00000000;
	mul.rn.f32 	%f395, %f28, %f364;
	mov.b32 	%r674, 0;
	bra.uni 	$L__BB0_99;
$L__BB0_94:
	mov.b32 	%r236, %f28;
	shl.b32 	%r530, %r236, 8;
	or.b32  	%r237, %r530, -2147483648;
	mov.b64 	%rd111, 0;
	mov.b32 	%r671, 0;
$L__BB0_95:
	.pragma "nounroll";
	mul.wide.u32 	%rd92, %r671, 4;
	add.s64 	%rd94, %rd93, %rd92;
	ld.global.nc.u32 	%r531, [%rd94];
	mad.wide.u32 	%rd95, %r531, %r237, %rd111;
	shr.u64 	%rd111, %rd95, 32;
	add.s64 	%rd96, %rd1, %rd92;
	st.local.u32 	[%rd96], %rd95;
	add.s32 	%r671, %r671, 1;
	setp.ne.s32 	%p90, %r671, 6;
	@%p90 bra 	$L__BB0_95;
	shr.u32 	%r532, %r236, 23;
	st.local.u32 	[%rd1+24], %rd111;
	and.b32  	%r240, %r532, 31;
	and.b32  	%r533, %r532, 224;
	add.s32 	%r534, %r533, -128;
	shr.u32 	%r535, %r534, 5;
	mul.wide.u32 	%rd97, %r535, 4;
	sub.s64 	%rd31, %rd1, %rd97;
	ld.local.u32 	%r672, [%rd31+24];
	ld.local.u32 	%r673, [%rd31+20];
	setp.eq.s32 	%p91, %r240, 0;
	@%p91 bra 	$L__BB0_98;
	shf.l.wrap.b32 	%r672, %r673, %r672, %r240;
	ld.local.u32 	%r536, [%rd31+16];
	shf.l.wrap.b32 	%r673, %r536, %r673, %r240;
$L__BB0_98:
	shr.u32 	%r537, %r672, 30;
	shf.l.wrap.b32 	%r538, %r673, %r672, 2;
	shl.b32 	%r539, %r673, 2;
	shr.u32 	%r540, %r538, 31;
	add.s32 	%r541, %r540, %r537;
	neg.s32 	%r542, %r541;
	setp.lt.s32 	%p92, %r236, 0;
	selp.b32 	%r674, %r542, %r541, %p92;
	xor.b32  	%r543, %r538, %r236;
	shr.s32 	%r544, %r538, 31;
	xor.b32  	%r545, %r544, %r538;
	xor.b32  	%r546, %r544, %r539;
	cvt.u64.u32 	%rd98, %r545;
	shl.b64 	%rd99, %rd98, 32;
	cvt.u64.u32 	%rd100, %r546;
	or.b64  	%rd101, %rd99, %rd100;
	cvt.rn.f64.s64 	%fd17, %rd101;
	mul.f64 	%fd18, %fd17, 0d3BF921FB54442D19;
	cvt.rn.f32.f64 	%f362, %fd18;
	neg.f32 	%f363, %f362;
	setp.lt.s32 	%p93, %r543, 0;
	selp.f32 	%f395, %f363, %f362, %p93;
$L__BB0_99:
	add.s32 	%r548, %r674, 1;
	mul.rn.f32 	%f365, %f395, %f395;
	and.b32  	%r549, %r674, 1;
	setp.eq.b32 	%p94, %r549, 1;
	selp.f32 	%f366, %f395, 0f3F800000, %p94;
	fma.rn.f32 	%f367, %f365, %f366, 0f00000000;
	fma.rn.f32 	%f368, %f365, 0f37CBAC00, 0fBAB607ED;
	selp.f32 	%f369, 0fB94D4153, %f368, %p94;
	selp.f32 	%f370, 0f3C0885E4, 0f3D2AAABB, %p94;
	fma.rn.f32 	%f371, %f369, %f365, %f370;
	selp.f32 	%f372, 0fBE2AAAA8, 0fBEFFFFFF, %p94;
	fma.rn.f32 	%f373, %f371, %f365, %f372;
	fma.rn.f32 	%f374, %f373, %f367, %f366;
	and.b32  	%r550, %r548, 2;
	setp.eq.s32 	%p95, %r550, 0;
	mov.f32 	%f375, 0f00000000;
	sub.f32 	%f376, %f375, %f374;
	selp.f32 	%f379, %f374, %f376, %p95;
	shr.u32 	%r551, %r183, 2;
	xor.b32  	%r552, %r551, %r183;
	shl.b32 	%r553, %r187, 4;
	shl.b32 	%r554, %r552, 1;
	xor.b32  	%r555, %r553, %r554;
	xor.b32  	%r556, %r555, %r187;
	xor.b32  	%r557, %r556, %r552;
	add.s32 	%r558, %r182, 1087311;
	add.s32 	%r559, %r557, %r558;
	cvt.rn.f32.u32 	%f377, %r559;
	fma.rn.f32 	%f378, %f377, 0f2F800000, 0f2F000000;
	st.global.v2.u32 	[%rd7], {%r558, %r184};
	st.global.v2.u32 	[%rd7+8], {%r185, %r186};
	st.global.v2.u32 	[%rd7+16], {%r187, %r557};
	mov.b32 	%r560, 0;
	st.global.v2.u32 	[%rd7+24], {%r560, %r560};
	st.global.u32 	[%rd7+32], %r560;
	mov.b64 	%rd102, 0;
	st.global.u64 	[%rd7+40], %rd102;
	fma.rn.f32 	%f384, %f381, %f378, %f6;
	fma.rn.f32 	%f383, %f380, %f378, %f5;
	fma.rn.f32 	%f382, %f379, %f378, %f4;
	mov.f32 	%f385, %f4;
	mov.f32 	%f386, %f5;
	mov.f32 	%f387, %f6;
	bra.uni 	$L__BB0_43;
$L__BB0_100:
	ld.param.u64 	%rd103, [_Z13finalPositionjP17curandStateXORWOWP5Point8Boundary3RNG_param_2];
	cvta.to.global.u64 	%rd47, %rd103;
	sub.f32 	%f234, %f387, %f57;
	sub.f32 	%f235, %f386, %f58;
	sub.f32 	%f236, %f385, %f59;
	mul.f32 	%f237, %f381, %f381;
	fma.rn.f32 	%f238, %f380, %f380, %f237;
	fma.rn.f32 	%f239, %f379, %f379, %f238;
	mul.f32 	%f240, %f381, %f234;
	fma.rn.f32 	%f241, %f380, %f235, %f240;
	fma.rn.f32 	%f242, %f379, %f236, %f241;
	add.f32 	%f243, %f242, %f242;
	mul.f32 	%f244, %f234, %f234;
	fma.rn.f32 	%f245, %f235, %f235, %f244;
	fma.rn.f32 	%f246, %f236, %f236, %f245;
	mul.f32 	%f247, %f56, %f56;
	sub.f32 	%f248, %f246, %f247;
	mul.f32 	%f249, %f239, 0fC0800000;
	mul.f32 	%f250, %f249, %f248;
	fma.rn.f32 	%f251, %f243, %f243, %f250;
	sqrt.rn.f32 	%f252, %f251;
	sub.f32 	%f253, %f252, %f243;
	cvt.f64.f32 	%fd1, %f253;
	cvt.f64.f32 	%fd2, %f239;
	add.f64 	%fd3, %fd2, %fd2;
	div.rn.f64 	%fd4, %fd1, %fd3;
	cvt.rn.f32.f64 	%f254, %fd4;
	neg.f32 	%f255, %f243;
	sub.f32 	%f256, %f255, %f252;
	cvt.f64.f32 	%fd5, %f256;
	div.rn.f64 	%fd6, %fd5, %fd3;
	cvt.rn.f32.f64 	%f257, %fd6;
	setp.lt.f32 	%p52, %f254, 0f00000000;
	selp.f32 	%f258, %f257, %f254, %p52;
	fma.rn.f32 	%f259, %f381, %f258, %f387;
	fma.rn.f32 	%f260, %f380, %f258, %f386;
	fma.rn.f32 	%f261, %f379, %f258, %f385;
	mad.lo.s64 	%rd48, %rd6, 12, %rd47;
	st.global.f32 	[%rd48], %f259;
	st.global.f32 	[%rd48+4], %f260;
	st.global.f32 	[%rd48+8], %f261;
	ret;

}


// ===== COMPILED SASS (sm_100) =====

	.target	sm_100

	.elftype	@"ET_EXEC"


//--------------------- .note.nv.tkinfo           --------------------------
	.section	.note.nv.tkinfo,"",@"SHT_NOTE"
	.sectionflags	@"SHF_NOTE_NV_TKINFO"
	.tkinfo
        /*0018*/ 	.word	0x00000002
        /*0030*/ 	.string	""
        /*0030*/ 	.string	"ptxas"
        /*0030*/ 	.string	"Cuda compilation tools, release 13.0, V13.0.88"
        /*0030*/ 	.string	"Build cuda_13.0.r13.0/compiler.36424714_0"
        /*0030*/ 	.string	"-arch sm_100 -m 64 "



//--------------------- .note.nv.cuinfo           --------------------------
	.section	.note.nv.cuinfo,"",@"SHT_NOTE"
	.sectionflags	@"SHF_NOTE_NV_CUINFO"
        /*0018*/ 	.short	0x0002
        /*001a*/ 	.short	0x0064
        /*001c*/ 	.short	0x0082
	.zero		2


//--------------------- .nv.info                  --------------------------
	.section	.nv.info,"",@"SHT_CUDA_INFO"
	.align	4


	//----- nvinfo : EIATTR_REGCOUNT
	.align		4
        /*0000*/ 	.byte	0x04, 0x2f
        /*0002*/ 	.short	(.L_11 - .L_10)
	.align		4
.L_10:
        /*0004*/ 	.word	index@(_Z13finalPositionjP17curandStateXORWOWP5Point8Boundary3RNG)
        /*0008*/ 	.word	0x00000027


	//----- nvinfo : EIATTR_FRAME_SIZE
	.align		4
.L_11:
        /*000c*/ 	.byte	0x04, 0x11
        /*000e*/ 	.short	(.L_13 - .L_12)
	.align		4
.L_12:
        /*0010*/ 	.word	index@($__internal_1_$__cuda_sm20_sqrt_rn_f32_slowpath)
        /*0014*/ 	.word	0x00000020


	//----- nvinfo : EIATTR_FRAME_SIZE
	.align		4
.L_13:
        /*0018*/ 	.byte	0x04, 0x11
        /*001a*/ 	.short	(.L_15 - .L_14)
	.align		4
.L_14:
        /*001c*/ 	.word	index@($__internal_0_$__cuda_sm20_div_rn_f64_full)
        /*0020*/ 	.word	0x00000020


	//----- nvinfo : EIATTR_FRAME_SIZE
	.align		4
.L_15:
        /*0024*/ 	.byte	0x04, 0x11
        /*0026*/ 	.short	(.L_17 - .L_16)
	.align		4
.L_16:
        /*0028*/ 	.word	index@(_Z13finalPositionjP17curandStateXORWOWP5Point8Boundary3RNG)
        /*002c*/ 	.word	0x00000020


	//----- nvinfo : EIATTR_MIN_STACK_SIZE
	.align		4
.L_17:
        /*0030*/ 	.byte	0x04, 0x12
        /*0032*/ 	.short	(.L_19 - .L_18)
	.align		4
.L_18:
        /*0034*/ 	.word	index@(_Z13finalPositionjP17curandStateXORWOWP5Point8Boundary3RNG)
        /*0038*/ 	.word	0x00000020
.L_19:


//--------------------- .nv.compat                --------------------------
	.section	.nv.compat,"",@"SHT_CUDA_COMPAT_INFO"
	.align	4
        /*0000*/ 	.byte	0x02, 0x09, 0x00, 0x00, 0x02, 0x02, 0x01, 0x00, 0x02, 0x05, 0x05, 0x00, 0x03, 0x07, 0x01, 0x01
        /*0010*/ 	.byte	0x02, 0x03, 0x00, 0x00, 0x02, 0x06, 0x01, 0x00, 0x04, 0x0b, 0x08, 0x00, 0x01, 0x00, 0x00, 0x00
        /*0020*/ 	.byte	0x00, 0x00, 0x00, 0x00


//--------------------- .nv.info._Z13finalPositionjP17curandStateXORWOWP5Point8Boundary3RNG --------------------------
	.section	.nv.info._Z13finalPositionjP17curandStateXORWOWP5Point8Boundary3RNG,"",@"SHT_CUDA_INFO"
	.sectionflags	@""
	.align	4


	//----- nvinfo : EIATTR_CUDA_API_VERSION
	.align		4
        /*0000*/ 	.byte	0x04, 0x37
        /*0002*/ 	.short	(.L_21 - .L_20)
.L_20:
        /*0004*/ 	.word	0x00000082


	//----- nvinfo : EIATTR_KPARAM_INFO
	.align		4
.L_21:
        /*0008*/ 	.byte	0x04, 0x17
        /*000a*/ 	.short	(.L_23 - .L_22)
.L_22:
        /*000c*/ 	.word	0x00000000
        /*0010*/ 	.short	0x0004
        /*0012*/ 	.short	0x0028
        /*0014*/ 	.byte	0x00, 0xf0, 0x05, 0x00


	//----- nvinfo : EIATTR_KPARAM_INFO
	.align		4
.L_23:
        /*0018*/ 	.byte	0x04, 0x17
        /*001a*/ 	.short	(.L_25 - .L_24)
.L_24:
        /*001c*/ 	.word	0x00000000
        /*0020*/ 	.short	0x0003
        /*0022*/ 	.short	0x0018
        /*0024*/ 	.byte	0x00, 0xf0, 0x41, 0x00


	//----- nvinfo : EIATTR_KPARAM_INFO
	.align		4
.L_25:
        /*0028*/ 	.byte	0x04, 0x17
        /*002a*/ 	.short	(.L_27 - .L_26)
.L_26:
        /*002c*/ 	.word	0x00000000
        /*0030*/ 	.short	0x0002
        /*0032*/ 	.short	0x0010
        /*0034*/ 	.byte	0x00, 0xf5, 0x21, 0x00


	//----- nvinfo : EIATTR_KPARAM_INFO
	.align		4
.L_27:
        /*0038*/ 	.byte	0x04, 0x17
        /*003a*/ 	.short	(.L_29 - .L_28)
.L_28:
        /*003c*/ 	.word	0x00000000
        /*0040*/ 	.short	0x0001
        /*0042*/ 	.short	0x0008
        /*0044*/ 	.byte	0x00, 0xf5, 0x21, 0x00


	//----- nvinfo : EIATTR_KPARAM_INFO
	.align		4
.L_29:
        /*0048*/ 	.byte	0x04, 0x17
        /*004a*/ 	.short	(.L_31 - .L_30)
.L_30:
        /*004c*/ 	.word	0x00000000
        /*0050*/ 	.short	0x0000
        /*0052*/ 	.short	0x0000
        /*0054*/ 	.byte	0x00, 0xf0, 0x11, 0x00


	//----- nvinfo : EIATTR_SPARSE_MMA_MASK
	.align		4
.L_31:
        /*0058*/ 	.byte	0x03, 0x50
        /*005a*/ 	.short	0x0000


	//----- nvinfo : EIATTR_MAXREG_COUNT
	.align		4
        /*005c*/ 	.byte	0x03, 0x1b
        /*005e*/ 	.short	0x00ff


	//----- nvinfo : EIATTR_MERCURY_ISA_VERSION
	.align		4
        /*0060*/ 	.byte	0x03, 0x5f
        /*0062*/ 	.short	0x0101


	//----- nvinfo : EIATTR_VRC_CTA_INIT_COUNT
	.align		4
        /*0064*/ 	.byte	0x02, 0x4a
	.zero		1
	.zero		1


	//----- nvinfo : EIATTR_EXIT_INSTR_OFFSETS
	.align		4
        /*0068*/ 	.byte	0x04, 0x1c
        /*006a*/ 	.short	(.L_33 - .L_32)


	//   ....[0]....
.L_32:
        /*006c*/ 	.word	0x00004160


	//----- nvinfo : EIATTR_CRS_STACK_SIZE
	.align		4
.L_33:
        /*0070*/ 	.byte	0x04, 0x1e
        /*0072*/ 	.short	(.L_35 - .L_34)
.L_34:
        /*0074*/ 	.word	0x00000000


	//----- nvinfo : EIATTR_CBANK_PARAM_SIZE
	.align		4
.L_35:
        /*0078*/ 	.byte	0x03, 0x19
        /*007a*/ 	.short	0x0029


	//----- nvinfo : EIATTR_PARAM_CBANK
	.align		4
        /*007c*/ 	.byte	0x04, 0x0a
        /*007e*/ 	.short	(.L_37 - .L_36)
	.align		4
.L_36:
        /*0080*/ 	.word	index@(.nv.constant0._Z13finalPositionjP17curandStateXORWOWP5Point8Boundary3RNG)
        /*0084*/ 	.short	0x0380
        /*0086*/ 	.short	0x0029


	//----- nvinfo : EIATTR_SW_WAR
	.align		4
.L_37:
        /*0088*/ 	.byte	0x04, 0x36
        /*008a*/ 	.short	(.L_39 - .L_38)
.L_38:
        /*008c*/ 	.word	0x00000008
.L_39:


//--------------------- .nv.callgraph             --------------------------
	.section	.nv.callgraph,"",@"SHT_CUDA_CALLGRAPH"
	.align	4
	.sectionentsize	8
	.align		4
        /*0000*/ 	.word	0x00000000
	.align		4
        /*0004*/ 	.word	0xffffffff
	.align		4
        /*0008*/ 	.word	0x00000000
	.align		4
        /*000c*/ 	.word	0xfffffffe
	.align		4
        /*0010*/ 	.word	0x00000000
	.align		4
        /*0014*/ 	.word	0xfffffffd
	.align		4
        /*0018*/ 	.word	0x00000000
	.align		4
        /*001c*/ 	.word	0xfffffffc


//--------------------- .nv.constant4             --------------------------
	.section	.nv.constant4,"a",@progbits
	.align	8
	.align		8
.nv.constant4:
        /*0000*/ 	.dword	precalc_xorwow_matrix
	.align		8
        /*0008*/ 	.dword	precalc_xorwow_offset_matrix
	.align		8
        /*0010*/ 	.dword	mrg32k3aM1
	.align		8
        /*0018*/ 	.dword	mrg32k3aM2
	.align		8
        /*0020*/ 	.dword	mrg32k3aM1SubSeq
	.align		8
        /*0028*/ 	.dword	mrg32k3aM2SubSeq
	.align		8
        /*0030*/ 	.dword	mrg32k3aM1Seq
	.align		8
        /*0038*/ 	.dword	mrg32k3aM2Seq
	.align		8
        /*0040*/ 	.dword	__cudart_i2opi_f


//--------------------- .nv.constant3             --------------------------
	.section	.nv.constant3,"a",@progbits
	.align	8
.nv.constant3:
	.type		__cr_lgamma_table,@object
	.size		__cr_lgamma_table,(.L_8 - __cr_lgamma_table)
__cr_lgamma_table:
        /*0000*/ 	.byte	0x00, 0x00, 0x00, 0x00, 0x00, 0x00, 0x00, 0x00, 0x00, 0x00, 0x00, 0x00, 0x00, 0x00, 0x00, 0x00
        /*0010*/ 	.byte	0xef, 0x39, 0xfa, 0xfe, 0x42, 0x2e, 0xe6, 0x3f, 0x02, 0x20, 0x2a, 0xfa, 0x0b, 0xab, 0xfc, 0x3f
        /*0020*/ 	.byte	0xf9, 0x2c, 0x92, 0x7c, 0xa7, 0x6c, 0x09, 0x40, 0xc9, 0x79, 0x44, 0x3c, 0x64, 0x26, 0x13, 0x40
        /*0030*/ 	.byte	0xca, 0x01, 0xcf, 0x3a, 0x27, 0x51, 0x1a, 0x40, 0x30, 0xcc, 0x2d, 0xf3, 0xe1, 0x0c, 0x21, 0x40
        /*0040*/ 	.byte	0x0d, 0xb7, 0xfc, 0x82, 0x8e, 0x35, 0x25, 0x40
.L_8:


//--------------------- .text._Z13finalPositionjP17curandStateXORWOWP5Point8Boundary3RNG --------------------------
	.section	.text._Z13finalPositionjP17curandStateXORWOWP5Point8Boundary3RNG,"ax",@progbits
	.align	128
        .global         _Z13finalPositionjP17curandStateXORWOWP5Point8Boundary3RNG
        .type           _Z13finalPositionjP17curandStateXORWOWP5Point8Boundary3RNG,@function
        .size           _Z13finalPositionjP17curandStateXORWOWP5Point8Boundary3RNG,(.L_x_50 - _Z13finalPositionjP17curandStateXORWOWP5Point8Boundary3RNG)
        .other          _Z13finalPositionjP17curandStateXORWOWP5Point8Boundary3RNG,@"STO_CUDA_ENTRY STV_DEFAULT"
_Z13finalPositionjP17curandStateXORWOWP5Point8Boundary3RNG:
.text._Z13finalPositionjP17curandStateXORWOWP5Point8Boundary3RNG:
[----:B------:R-:W0:Y:S01]  /*0000*/  LDC R1, c[0x0][0x37c] ;  /* 0x0000df00ff017b82 */ /* 0x000e220000000800 */
[----:B------:R-:W1:Y:S07]  /*0010*/  S2R R5, SR_TID.X ;  /* 0x0000000000057919 */ /* 0x000e6e0000002100 */
[----:B------:R-:W2:Y:S01]  /*0020*/  LDC R0, c[0x0][0x380] ;  /* 0x0000e000ff007b82 */ /* 0x000ea20000000800 */
[----:B------:R-:W3:Y:S01]  /*0030*/  LDCU.64 UR6, c[0x0][0x358] ;  /* 0x00006b00ff0677ac */ /* 0x000ee20008000a00 */
[----:B------:R-:W-:Y:S01]  /*0040*/  IMAD.MOV.U32 R7, RZ, RZ, -0x75bd8fc ;  /* 0xf8a42704ff077424 */ /* 0x000fe200078e00ff */
[----:B------:R-:W-:Y:S01]  /*0050*/  BSSY.RECONVERGENT B0, `(.L_x_0) ;  /* 0x00000e9000007945 */ /* 0x000fe20003800200 */
[----:B------:R-:W-:-:S02]  /*0060*/  IMAD.MOV.U32 R12, RZ, RZ, -0x23270784 ;  /* 0xdcd8f87cff0c7424 */ /* 0x000fc400078e00ff */
[----:B0-----:R-:W-:Y:S02]  /*0070*/  VIADD R1, R1, 0xffffffe0 ;  /* 0xffffffe001017836 */ /* 0x001fe40000000000 */
[----:B------:R-:W1:Y:S08]  /*0080*/  S2UR UR4, SR_CTAID.X ;  /* 0x00000000000479c3 */ /* 0x000e700000002500 */
[----:B------:R-:W1:Y:S08]  /*0090*/  LDC R10, c[0x0][0x360] ;  /* 0x0000d800ff0a7b82 */ /* 0x000e700000000800 */
[----:B------:R-:W0:Y:S01]  /*00a0*/  LDC.64 R2, c[0x0][0x388] ;  /* 0x0000e200ff027b82 */ /* 0x000e220000000a00 */
[----:B--2---:R-:W-:-:S05]  /*00b0*/  LOP3.LUT R0, R0, 0xaad26b49, RZ, 0x3c, !PT ;  /* 0xaad26b4900007812 */ /* 0x004fca00078e3cff */
[----:B------:R-:W-:-:S04]  /*00c0*/  IMAD R0, R0, 0x4182bed5, RZ ;  /* 0x4182bed500007824 */ /* 0x000fc800078e02ff */
[C---:B------:R-:W-:Y:S01]  /*00d0*/  VIADD R4, R0.reuse, 0xd9f6dc18 ;  /* 0xd9f6dc1800047836 */ /* 0x040fe20000000000 */
[C---:B------:R-:W-:Y:S02]  /*00e0*/  LOP3.LUT R6, R0.reuse, 0x159a55e5, RZ, 0x3c, !PT ;  /* 0x159a55e500067812 */ /* 0x040fe400078e3cff */
[----:B------:R-:W-:Y:S01]  /*00f0*/  IADD3 R13, PT, PT, R0, 0x583f19, RZ ;  /* 0x00583f19000d7810 */ /* 0x000fe20007ffe0ff */
[----:B-1----:R-:W-:Y:S02]  /*0100*/  IMAD R10, R10, UR4, R5 ;  /* 0x000000040a0a7c24 */ /* 0x002fe4000f8e0205 */
[----:B------:R-:W-:-:S03]  /*0110*/  VIADD R5, R0, 0x75bcd15 ;  /* 0x075bcd1500057836 */ /* 0x000fc60000000000 */
[C---:B------:R-:W-:Y:S02]  /*0120*/  ISETP.NE.AND P0, PT, R10.reuse, RZ, PT ;  /* 0x000000ff0a00720c */ /* 0x040fe40003f05270 */
[----:B------:R-:W-:Y:S01]  /*0130*/  SHF.R.S32.HI R9, RZ, 0x1f, R10 ;  /* 0x0000001fff097819 */ /* 0x000fe2000001140a */
[----:B0-----:R-:W-:-:S05]  /*0140*/  IMAD.WIDE R2, R10, 0x30, R2 ;  /* 0x000000300a027825 */ /* 0x001fca00078e0202 */
[----:B---3--:R0:W-:Y:S04]  /*0150*/  STG.E.64 desc[UR6][R2.64], R4 ;  /* 0x0000000402007986 */ /* 0x0081e8000c101b06 */
[----:B------:R0:W-:Y:S04]  /*0160*/  STG.E.64 desc[UR6][R2.64+0x8], R6 ;  /* 0x0000080602007986 */ /* 0x0001e8000c101b06 */
[----:B------:R0:W-:Y:S01]  /*0170*/  STG.E.64 desc[UR6][R2.64+0x10], R12 ;  /* 0x0000100c02007986 */ /* 0x0001e2000c101b06 */
[----:B------:R-:W-:Y:S05]  /*0180*/  @!P0 BRA `(.L_x_1) ;  /* 0x0000000c00548947 */ /* 0x000fea0003800000 */
[----:B------:R-:W-:Y:S02]  /*0190*/  IMAD.MOV.U32 R0, RZ, RZ, RZ ;  /* 0x000000ffff007224 */ /* 0x000fe400078e00ff */
[----:B------:R-:W-:Y:S02]  /*01a0*/  IMAD.MOV.U32 R8, RZ, RZ, R10 ;  /* 0x000000ffff087224 */ /* 0x000fe400078e000a */
[----:B------:R-:W-:-:S07]  /*01b0*/  IMAD.MOV.U32 R11, RZ, RZ, R9 ;  /* 0x000000ffff0b7224 */ /* 0x000fce00078e0009 */
.L_x_7:
[----:B0-----:R-:W-:Y:S01]  /*01c0*/  LOP3.LUT R2, R8, 0x3, RZ, 0xc0, !PT ;  /* 0x0000000308027812 */ /* 0x001fe200078ec0ff */
[----:B------:R-:W-:Y:S03]  /*01d0*/  BSSY.RECONVERGENT B1, `(.L_x_2) ;  /* 0x00000ca000017945 */ /* 0x000fe60003800200 */
[----:B------:R-:W-:-:S04]  /*01e0*/  ISETP.NE.U32.AND P0, PT, R2, RZ, PT ;  /* 0x000000ff0200720c */ /* 0x000fc80003f05070 */
[----:B------:R-:W-:-:S13]  /*01f0*/  ISETP.NE.AND.EX P0, PT, RZ, RZ, PT, P0 ;  /* 0x000000ffff00720c */ /* 0x000fda0003f05300 */
[----:B------:R-:W-:Y:S05]  /*0200*/  @!P0 BRA `(.L_x_3) ;  /* 0x0000000c00188947 */ /* 0x000fea0003800000 */
[----:B------:R-:W0:Y:S01]  /*0210*/  LDC.64 R4, c[0x4][RZ] ;  /* 0x01000000ff047b82 */ /* 0x000e220000000a00 */
[----:B------:R-:W-:Y:S02]  /*0220*/  IMAD.MOV.U32 R14, RZ, RZ, RZ ;  /* 0x000000ffff0e7224 */ /* 0x000fe400078e00ff */
[----:B0-----:R-:W-:-:S07]  /*0230*/  IMAD.WIDE.U32 R4, R0, 0xc80, R4 ;  /* 0x00000c8000047825 */ /* 0x001fce00078e0004 */
.L_x_6:
[----:B------:R-:W-:Y:S02]  /*0240*/  HFMA2 R16, -RZ, RZ, 0, 0 ;  /* 0x00000000ff107431 */ /* 0x000fe400000001ff */
[----:B0-----:R-:W-:Y:S01]  /*0250*/  IMAD.MOV.U32 R15, RZ, RZ, RZ ;  /* 0x000000ffff0f7224 */ /* 0x001fe200078e00ff */
[----:B------:R-:W-:Y:S02]  /*0260*/  CS2R R2, SRZ ;  /* 0x0000000000027805 */ /* 0x000fe4000001ff00 */
[----:B------:R-:W-:-:S07]  /*0270*/  CS2R R6, SRZ ;  /* 0x0000000000067805 */ /* 0x000fce000001ff00 */
.L_x_5:
[----:B------:R-:W0:Y:S02]  /*0280*/  LDC.64 R12, c[0x0][0x388] ;  /* 0x0000e200ff0c7b82 */ /* 0x000e240000000a00 */
[----:B0-----:R-:W-:-:S04]  /*0290*/  IMAD.WIDE R12, R10, 0x30, R12 ;  /* 0x000000300a0c7825 */ /* 0x001fc800078e020c */
[----:B------:R-:W-:-:S05]  /*02a0*/  IMAD.WIDE.U32 R12, R16, 0x4, R12 ;  /* 0x00000004100c7825 */ /* 0x000fca00078e000c */
[----:B------:R0:W5:Y:S01]  /*02b0*/  LDG.E R17, desc[UR6][R12.64+0x4] ;  /* 0x000004060c117981 */ /* 0x000162000c1e1900 */
[----:B------:R-:W-:-:S07]  /*02c0*/  IMAD.MOV.U32 R18, RZ, RZ, RZ ;  /* 0x000000ffff127224 */ /* 0x000fce00078e00ff */
.L_x_4:
[----:B-----5:R-:W-:Y:S01]  /*02d0*/  SHF.R.U32.HI R25, RZ, R18, R17 ;  /* 0x00000012ff197219 */ /* 0x020fe20000011611 */
[----:B0-----:R-:W-:-:S03]  /*02e0*/  IMAD.SHL.U32 R13, R16, 0x20, RZ ;  /* 0x00000020100d7824 */ /* 0x001fc600078e00ff */
[----:B------:R-:W-:Y:S01]  /*02f0*/  LOP3.LUT R19, R25, 0x1, RZ, 0xc0, !PT ;  /* 0x0000000119137812 */ /* 0x000fe200078ec0ff */
[----:B------:R-:W-:-:S03]  /*0300*/  IMAD.IADD R12, R13, 0x1, R18 ;  /* 0x000000010d0c7824 */ /* 0x000fc600078e0212 */
[----:B------:R-:W-:Y:S01]  /*0310*/  ISETP.NE.U32.AND P0, PT, R19, 0x1, PT ;  /* 0x000000011300780c */ /* 0x000fe20003f05070 */
[----:B------:R-:W-:-:S03]  /*0320*/  IMAD R13, R12, 0x5, RZ ;  /* 0x000000050c0d7824 */ /* 0x000fc600078e02ff */
[----:B------:R-:W-:Y:S01]  /*0330*/  R2P PR, R25, 0x7e ;  /* 0x0000007e19007804 */ /* 0x000fe20000000000 */
[----:B------:R-:W-:-:S08]  /*0340*/  IMAD.WIDE.U32 R12, R13, 0x4, R4 ;  /* 0x000000040d0c7825 */ /* 0x000fd000078e0004 */
[----:B------:R-:W2:Y:S04]  /*0350*/  @!P0 LDG.E R20, desc[UR6][R12.64] ;  /* 0x000000060c148981 */ /* 0x000ea8000c1e1900 */
[----:B------:R-:W3:Y:S04]  /*0360*/  @P1 LDG.E R26, desc[UR6][R12.64+0x14] ;  /* 0x000014060c1a1981 */ /* 0x000ee8000c1e1900 */
[----:B------:R-:W4:Y:S04]  /*0370*/  @!P0 LDG.E R19, desc[UR6][R12.64+0x4] ;  /* 0x000004060c138981 */ /* 0x000f28000c1e1900 */
[----:B------:R-:W4:Y:S04]  /*0380*/  @!P0 LDG.E R22, desc[UR6][R12.64+0x8] ;  /* 0x000008060c168981 */ /* 0x000f28000c1e1900 */
[----:B------:R-:W4:Y:S04]  /*0390*/  @!P0 LDG.E R21, desc[UR6][R12.64+0xc] ;  /* 0x00000c060c158981 */ /* 0x000f28000c1e1900 */
[----:B------:R-:W4:Y:S04]  /*03a0*/  @!P0 LDG.E R24, desc[UR6][R12.64+0x10] ;  /* 0x000010060c188981 */ /* 0x000f28000c1e1900 */
[----:B------:R-:W4:Y:S04]  /*03b0*/  @P2 LDG.E R28, desc[UR6][R12.64+0x28] ;  /* 0x000028060c1c2981 */ /* 0x000f28000c1e1900 */
[----:B------:R-:W4:Y:S04]  /*03c0*/  @P3 LDG.E R30, desc[UR6][R12.64+0x3c] ;  /* 0x00003c060c1e3981 */ /* 0x000f28000c1e1900 */
[----:B------:R-:W4:Y:S04]  /*03d0*/  @P4 LDG.E R32, desc[UR6][R12.64+0x50] ;  /* 0x000050060c204981 */ /* 0x000f28000c1e1900 */
[----:B------:R-:W4:Y:S04]  /*03e0*/  @P5 LDG.E R34, desc[UR6][R12.64+0x64] ;  /* 0x000064060c225981 */ /* 0x000f28000c1e1900 */
[----:B------:R-:W4:Y:S04]  /*03f0*/  @P2 LDG.E R23, desc[UR6][R12.64+0x2c] ;  /* 0x00002c060c172981 */ /* 0x000f28000c1e1900 */
[----:B------:R-:W4:Y:S04]  /*0400*/  @P2 LDG.E R27, desc[UR6][R12.64+0x34] ;  /* 0x000034060c1b2981 */ /* 0x000f28000c1e1900 */
[----:B------:R-:W4:Y:S04]  /*0410*/  @P3 LDG.E R29, desc[UR6][R12.64+0x40] ;  /* 0x000040060c1d3981 */ /* 0x000f28000c1e1900 */
[----:B------:R-:W4:Y:S04]  /*0420*/  @P3 LDG.E R31, desc[UR6][R12.64+0x48] ;  /* 0x000048060c1f3981 */ /* 0x000f28000c1e1900 */
[----:B------:R-:W4:Y:S01]  /*0430*/  @P4 LDG.E R33, desc[UR6][R12.64+0x54] ;  /* 0x000054060c214981 */ /* 0x000f22000c1e1900 */
[----:B--2---:R-:W-:-:S03]  /*0440*/  @!P0 LOP3.LUT R15, R15, R20, RZ, 0x3c, !PT ;  /* 0x000000140f0f8212 */ /* 0x004fc600078e3cff */
[----:B------:R-:W2:Y:S01]  /*0450*/  @P1 LDG.E R20, desc[UR6][R12.64+0x1c] ;  /* 0x00001c060c141981 */ /* 0x000ea2000c1e1900 */
[----:B---3--:R-:W-:-:S03]  /*0460*/  @P1 LOP3.LUT R15, R15, R26, RZ, 0x3c, !PT ;  /* 0x0000001a0f0f1212 */ /* 0x008fc600078e3cff */
[----:B------:R-:W3:Y:S01]  /*0470*/  @P2 LDG.E R26, desc[UR6][R12.64+0x38] ;  /* 0x000038060c1a2981 */ /* 0x000ee2000c1e1900 */
[----:B----4-:R-:W-:-:S03]  /*0480*/  @!P0 LOP3.LUT R6, R6, R19, RZ, 0x3c, !PT ;  /* 0x0000001306068212 */ /* 0x010fc600078e3cff */
[----:B------:R-:W4:Y:S01]  /*0490*/  @P1 LDG.E R19, desc[UR6][R12.64+0x18] ;  /* 0x000018060c131981 */ /* 0x000f22000c1e1900 */
[----:B------:R-:W-:-:S03]  /*04a0*/  @!P0 LOP3.LUT R7, R7, R22, RZ, 0x3c, !PT ;  /* 0x0000001607078212 */ /* 0x000fc600078e3cff */
[----:B------:R-:W3:Y:S01]  /*04b0*/  @P1 LDG.E R22, desc[UR6][R12.64+0x24] ;  /* 0x000024060c161981 */ /* 0x000ee2000c1e1900 */
[----:B------:R-:W-:-:S03]  /*04c0*/  @!P0 LOP3.LUT R2, R2, R21, RZ, 0x3c, !PT ;  /* 0x0000001502028212 */ /* 0x000fc600078e3cff */
[----:B------:R-:W3:Y:S01]  /*04d0*/  @P1 LDG.E R21, desc[UR6][R12.64+0x20] ;  /* 0x000020060c151981 */ /* 0x000ee2000c1e1900 */
[----:B------:R-:W-:Y:S02]  /*04e0*/  @!P0 LOP3.LUT R3, R3, R24, RZ, 0x3c, !PT ;  /* 0x0000001803038212 */ /* 0x000fe400078e3cff */
[----:B------:R-:W-:Y:S01]  /*04f0*/  LOP3.LUT P0, RZ, R25, 0x80, RZ, 0xc0, !PT ;  /* 0x0000008019ff7812 */ /* 0x000fe2000780c0ff */
[----:B------:R-:W3:Y:S01]  /*0500*/  @P2 LDG.E R24, desc[UR6][R12.64+0x30] ;  /* 0x000030060c182981 */ /* 0x000ee2000c1e1900 */
[----:B------:R-:W-:-:S03]  /*0510*/  @P2 LOP3.LUT R15, R15, R28, RZ, 0x3c, !PT ;  /* 0x0000001c0f0f2212 */ /* 0x000fc600078e3cff */
[----:B------:R-:W3:Y:S01]  /*0520*/  @P3 LDG.E R28, desc[UR6][R12.64+0x44] ;  /* 0x000044060c1c3981 */ /* 0x000ee2000c1e1900 */
[----:B------:R-:W-:-:S03]  /*0530*/  @P3 LOP3.LUT R15, R15, R30, RZ, 0x3c, !PT ;  /* 0x0000001e0f0f3212 */ /* 0x000fc600078e3cff */
[----:B------:R-:W3:Y:S01]  /*0540*/  @P3 LDG.E R30, desc[UR6][R12.64+0x4c] ;  /* 0x00004c060c1e3981 */ /* 0x000ee2000c1e1900 */
[----:B------:R-:W-:-:S03]  /*0550*/  @P4 LOP3.LUT R15, R15, R32, RZ, 0x3c, !PT ;  /* 0x000000200f0f4212 */ /* 0x000fc600078e3cff */
[----:B------:R-:W3:Y:S01]  /*0560*/  @P6 LDG.E R32, desc[UR6][R12.64+0x78] ;  /* 0x000078060c206981 */ /* 0x000ee2000c1e1900 */
[----:B------:R-:W-:-:S03]  /*0570*/  @P5 LOP3.LUT R15, R15, R34, RZ, 0x3c, !PT ;  /* 0x000000220f0f5212 */ /* 0x000fc600078e3cff */
[----:B------:R-:W3:Y:S01]  /*0580*/  @P0 LDG.E R34, desc[UR6][R12.64+0x8c] ;  /* 0x00008c060c220981 */ /* 0x000ee2000c1e1900 */
[----:B--2---:R-:W-:-:S03]  /*0590*/  @P1 LOP3.LUT R7, R7, R20, RZ, 0x3c, !PT ;  /* 0x0000001407071212 */ /* 0x004fc600078e3cff */
[----:B------:R-:W2:Y:S01]  /*05a0*/  @P4 LDG.E R20, desc[UR6][R12.64+0x58] ;  /* 0x000058060c144981 */ /* 0x000ea2000c1e1900 */
[----:B----4-:R-:W-:-:S03]  /*05b0*/  @P1 LOP3.LUT R6, R6, R19, RZ, 0x3c, !PT ;  /* 0x0000001306061212 */ /* 0x010fc600078e3cff */
[----:B------:R-:W4:Y:S01]  /*05c0*/  @P4 LDG.E R19, desc[UR6][R12.64+0x5c] ;  /* 0x00005c060c134981 */ /* 0x000f22000c1e1900 */
[----:B---3--:R-:W-:-:S03]  /*05d0*/  @P1 LOP3.LUT R3, R3, R22, RZ, 0x3c, !PT ;  /* 0x0000001603031212 */ /* 0x008fc600078e3cff */
[----:B------:R-:W3:Y:S01]  /*05e0*/  @P4 LDG.E R22, desc[UR6][R12.64+0x60] ;  /* 0x000060060c164981 */ /* 0x000ee2000c1e1900 */
[----:B------:R-:W-:Y:S02]  /*05f0*/  @P2 LOP3.LUT R6, R6, R23, RZ, 0x3c, !PT ;  /* 0x0000001706062212 */ /* 0x000fe400078e3cff */
[----:B------:R-:W-:Y:S01]  /*0600*/  @P1 LOP3.LUT R2, R2, R21, RZ, 0x3c, !PT ;  /* 0x0000001502021212 */ /* 0x000fe200078e3cff */
[----:B------:R-:W3:Y:S01]  /*0610*/  @P5 LDG.E R23, desc[UR6][R12.64+0x70] ;  /* 0x000070060c175981 */ /* 0x000ee2000c1e1900 */
[----:B------:R-:W-:Y:S02]  /*0620*/  @P2 LOP3.LUT R3, R3, R26, RZ, 0x3c, !PT ;  /* 0x0000001a03032212 */ /* 0x000fe400078e3cff */
[----:B------:R-:W-:Y:S01]  /*0630*/  @P2 LOP3.LUT R7, R7, R24, RZ, 0x3c, !PT ;  /* 0x0000001807072212 */ /* 0x000fe200078e3cff */
[----:B------:R-:W3:Y:S01]  /*0640*/  @P5 LDG.E R21, desc[UR6][R12.64+0x68] ;  /* 0x000068060c155981 */ /* 0x000ee2000c1e1900 */
[----:B------:R-:W-:-:S03]  /*0650*/  @P2 LOP3.LUT R2, R2, R27, RZ, 0x3c, !PT ;  /* 0x0000001b02022212 */ /* 0x000fc600078e3cff */
[----:B------:R-:W3:Y:S01]  /*0660*/  @P5 LDG.E R24, desc[UR6][R12.64+0x6c] ;  /* 0x00006c060c185981 */ /* 0x000ee2000c1e1900 */
[----:B------:R-:W-:-:S03]  /*0670*/  @P3 LOP3.LUT R6, R6, R29, RZ, 0x3c, !PT ;  /* 0x0000001d06063212 */ /* 0x000fc600078e3cff */
        /* <DEDUP_REMOVED lines=11> */
[----:B------:R-:W3:Y:S04]  /*0730*/  @P0 LDG.E R31, desc[UR6][R12.64+0x90] ;  /* 0x000090060c1f0981 */ /* 0x000ee8000c1e1900 */
[----:B------:R-:W3:Y:S04]  /*0740*/  @P0 LDG.E R32, desc[UR6][R12.64+0x94] ;  /* 0x000094060c200981 */ /* 0x000ee8000c1e1900 */
[----:B------:R-:W3:Y:S04]  /*0750*/  @P0 LDG.E R33, desc[UR6][R12.64+0x98] ;  /* 0x000098060c210981 */ /* 0x000ee8000c1e1900 */
[----:B------:R-:W3:Y:S01]  /*0760*/  @P0 LDG.E R34, desc[UR6][R12.64+0x9c] ;  /* 0x00009c060c220981 */ /* 0x000ee2000c1e1900 */
[----:B--2---:R-:W-:-:S02]  /*0770*/  @P4 LOP3.LUT R7, R7, R20, RZ, 0x3c, !PT ;  /* 0x0000001407074212 */ /* 0x004fc400078e3cff */
[----:B----4-:R-:W-:Y:S02]  /*0780*/  @P4 LOP3.LUT R2, R2, R19, RZ, 0x3c, !PT ;  /* 0x0000001302024212 */ /* 0x010fe400078e3cff */
[----:B---3--:R-:W-:Y:S02]  /*0790*/  @P4 LOP3.LUT R3, R3, R22, RZ, 0x3c, !PT ;  /* 0x0000001603034212 */ /* 0x008fe400078e3cff */
[----:B------:R-:W-:Y:S02]  /*07a0*/  @P5 LOP3.LUT R2, R2, R23, RZ, 0x3c, !PT ;  /* 0x0000001702025212 */ /* 0x000fe400078e3cff */
[----:B------:R-:W-:Y:S02]  /*07b0*/  @P5 LOP3.LUT R6, R6, R21, RZ, 0x3c, !PT ;  /* 0x0000001506065212 */ /* 0x000fe400078e3cff */
[----:B------:R-:W-:Y:S02]  /*07c0*/  @P5 LOP3.LUT R7, R7, R24, RZ, 0x3c, !PT ;  /* 0x0000001807075212 */ /* 0x000fe400078e3cff */
[----:B------:R-:W-:-:S02]  /*07d0*/  @P5 LOP3.LUT R3, R3, R26, RZ, 0x3c, !PT ;  /* 0x0000001a03035212 */ /* 0x000fc400078e3cff */
[----:B------:R-:W-:Y:S02]  /*07e0*/  @P6 LOP3.LUT R6, R6, R27, RZ, 0x3c, !PT ;  /* 0x0000001b06066212 */ /* 0x000fe400078e3cff */
[----:B------:R-:W-:Y:S02]  /*07f0*/  @P6 LOP3.LUT R7, R7, R28, RZ, 0x3c, !PT ;  /* 0x0000001c07076212 */ /* 0x000fe400078e3cff */
[----:B------:R-:W-:Y:S02]  /*0800*/  @P6 LOP3.LUT R2, R2, R29, RZ, 0x3c, !PT ;  /* 0x0000001d02026212 */ /* 0x000fe400078e3cff */
[----:B------:R-:W-:Y:S02]  /*0810*/  @P6 LOP3.LUT R3, R3, R30, RZ, 0x3c, !PT ;  /* 0x0000001e03036212 */ /* 0x000fe400078e3cff */
[----:B------:R-:W-:Y:S02]  /*0820*/  @P0 LOP3.LUT R6, R6, R31, RZ, 0x3c, !PT ;  /* 0x0000001f06060212 */ /* 0x000fe400078e3cff */
[----:B------:R-:W-:-:S02]  /*0830*/  @P0 LOP3.LUT R7, R7, R32, RZ, 0x3c, !PT ;  /* 0x0000002007070212 */ /* 0x000fc400078e3cff */
[----:B------:R-:W-:Y:S02]  /*0840*/  @P0 LOP3.LUT R2, R2, R33, RZ, 0x3c, !PT ;  /* 0x0000002102020212 */ /* 0x000fe400078e3cff */
[----:B------:R-:W-:Y:S02]  /*0850*/  @P0 LOP3.LUT R3, R3, R34, RZ, 0x3c, !PT ;  /* 0x0000002203030212 */ /* 0x000fe400078e3cff */
[----:B------:R-:W-:-:S13]  /*0860*/  R2P PR, R25.B1, 0x7f ;  /* 0x0000007f19007804 */ /* 0x000fda0000001000 */
[----:B------:R-:W2:Y:S04]  /*0870*/  @P0 LDG.E R24, desc[UR6][R12.64+0xa0] ;  /* 0x0000a0060c180981 */ /* 0x000ea8000c1e1900 */
[----:B------:R-:W3:Y:S04]  /*0880*/  @P0 LDG.E R26, desc[UR6][R12.64+0xa8] ;  /* 0x0000a8060c1a0981 */ /* 0x000ee8000c1e1900 */
        /* <DEDUP_REMOVED lines=13> */
[----:B--2---:R-:W-:-:S03]  /*0960*/  @P0 LOP3.LUT R15, R15, R24, RZ, 0x3c, !PT ;  /* 0x000000180f0f0212 */ /* 0x004fc600078e3cff */
[----:B------:R-:W2:Y:S01]  /*0970*/  @P3 LDG.E R24, desc[UR6][R12.64+0xdc] ;  /* 0x0000dc060c183981 */ /* 0x000ea2000c1e1900 */
[----:B---3--:R-:W-:-:S03]  /*0980*/  @P0 LOP3.LUT R7, R7, R26, RZ, 0x3c, !PT ;  /* 0x0000001a07070212 */ /* 0x008fc600078e3cff */
[----:B------:R-:W3:Y:S01]  /*0990*/  @P1 LDG.E R26, desc[UR6][R12.64+0xbc] ;  /* 0x0000bc060c1a1981 */ /* 0x000ee2000c1e1900 */
[----:B----4-:R-:W-:-:S03]  /*09a0*/  @P0 LOP3.LUT R6, R6, R19, RZ, 0x3c, !PT ;  /* 0x0000001306060212 */ /* 0x010fc600078e3cff */
[----:B------:R-:W4:Y:S01]  /*09b0*/  @P3 LDG.E R19, desc[UR6][R12.64+0xe8] ;  /* 0x0000e8060c133981 */ /* 0x000f22000c1e1900 */
[----:B------:R-:W-:-:S03]  /*09c0*/  @P0 LOP3.LUT R2, R2, R21, RZ, 0x3c, !PT ;  /* 0x0000001502020212 */ /* 0x000fc600078e3cff */
[----:B------:R-:W4:Y:S01]  /*09d0*/  @P1 LDG.E R21, desc[UR6][R12.64+0xb8] ;  /* 0x0000b8060c151981 */ /* 0x000f22000c1e1900 */
[----:B------:R-:W-:Y:S02]  /*09e0*/  @P0 LOP3.LUT R3, R3, R28, RZ, 0x3c, !PT ;  /* 0x0000001c03030212 */ /* 0x000fe400078e3cff */
[----:B------:R-:W-:Y:S01]  /*09f0*/  LOP3.LUT P0, RZ, R25, 0x8000, RZ, 0xc0, !PT ;  /* 0x0000800019ff7812 */ /* 0x000fe2000780c0ff */
[----:B------:R-:W4:Y:S01]  /*0a00*/  @P1 LDG.E R28, desc[UR6][R12.64+0xc4] ;  /* 0x0000c4060c1c1981 */ /* 0x000f22000c1e1900 */
[----:B------:R-:W-:-:S03]  /*0a10*/  @P1 LOP3.LUT R15, R15, R20, RZ, 0x3c, !PT ;  /* 0x000000140f0f1212 */ /* 0x000fc600078e3cff */
[----:B------:R-:W4:Y:S04]  /*0a20*/  @P2 LDG.E R25, desc[UR6][R12.64+0xcc] ;  /* 0x0000cc060c192981 */ /* 0x000f28000c1e1900 */
[----:B------:R-:W4:Y:S04]  /*0a30*/  @P3 LDG.E R20, desc[UR6][R12.64+0xe4] ;  /* 0x0000e4060c143981 */ /* 0x000f28000c1e1900 */
[----:B------:R-:W4:Y:S01]  /*0a40*/  @P0 LDG.E R33, desc[UR6][R12.64+0x12c] ;  /* 0x00012c060c210981 */ /* 0x000f22000c1e1900 */
[----:B------:R-:W-:-:S03]  /*0a50*/  @P2 LOP3.LUT R15, R15, R22, RZ, 0x3c, !PT ;  /* 0x000000160f0f2212 */ /* 0x000fc600078e3cff */
[----:B------:R-:W4:Y:S01]  /*0a60*/  @P3 LDG.E R22, desc[UR6][R12.64+0xec] ;  /* 0x0000ec060c163981 */ /* 0x000f22000c1e1900 */
[----:B------:R-:W-:-:S03]  /*0a70*/  @P1 LOP3.LUT R2, R2, R23, RZ, 0x3c, !PT ;  /* 0x0000001702021212 */ /* 0x000fc600078e3cff */
[----:B------:R-:W4:Y:S01]  /*0a80*/  @P4 LDG.E R23, desc[UR6][R12.64+0xfc] ;  /* 0x0000fc060c174981 */ /* 0x000f22000c1e1900 */
[----:B------:R-:W-:-:S03]  /*0a90*/  @P2 LOP3.LUT R2, R2, R27, RZ, 0x3c, !PT ;  /* 0x0000001b02022212 */ /* 0x000fc600078e3cff */
[----:B------:R-:W4:Y:S01]  /*0aa0*/  @P5 LDG.E R27, desc[UR6][R12.64+0x110] ;  /* 0x000110060c1b5981 */ /* 0x000f22000c1e1900 */
[----:B--2---:R-:W-:-:S03]  /*0ab0*/  @P3 LOP3.LUT R15, R15, R24, RZ, 0x3c, !PT ;  /* 0x000000180f0f3212 */ /* 0x004fc600078e3cff */
[----:B------:R-:W2:Y:S01]  /*0ac0*/  @P4 LDG.E R24, desc[UR6][R12.64+0xf8] ;  /* 0x0000f8060c184981 */ /* 0x000ea2000c1e1900 */
[----:B---3--:R-:W-:Y:S02]  /*0ad0*/  @P1 LOP3.LUT R7, R7, R26, RZ, 0x3c, !PT ;  /* 0x0000001a07071212 */ /* 0x008fe400078e3cff */
[----:B------:R-:W-:Y:S01]  /*0ae0*/  @P4 LOP3.LUT R15, R15, R34, RZ, 0x3c, !PT ;  /* 0x000000220f0f4212 */ /* 0x000fe200078e3cff */
[----:B------:R-:W3:Y:S01]  /*0af0*/  @P4 LDG.E R26, desc[UR6][R12.64+0x100] ;  /* 0x000100060c1a4981 */ /* 0x000ee2000c1e1900 */
[----:B------:R-:W-:Y:S02]  /*0b00*/  @P2 LOP3.LUT R7, R7, R30, RZ, 0x3c, !PT ;  /* 0x0000001e07072212 */ /* 0x000fe400078e3cff */
[----:B----4-:R-:W-:Y:S01]  /*0b10*/  @P1 LOP3.LUT R6, R6, R21, RZ, 0x3c, !PT ;  /* 0x0000001506061212 */ /* 0x010fe200078e3cff */
[----:B------:R-:W4:Y:S01]  /*0b20*/  @P6 LDG.E R30, desc[UR6][R12.64+0x120] ;  /* 0x000120060c1e6981 */ /* 0x000f22000c1e1900 */
[----:B------:R-:W-:-:S03]  /*0b30*/  @P5 LOP3.LUT R15, R15, R36, RZ, 0x3c, !PT ;  /* 0x000000240f0f5212 */ /* 0x000fc600078e3cff */
[----:B------:R-:W4:Y:S01]  /*0b40*/  @P4 LDG.E R21, desc[UR6][R12.64+0xf4] ;  /* 0x0000f4060c154981 */ /* 0x000f22000c1e1900 */
[----:B------:R-:W-:Y:S02]  /*0b50*/  @P1 LOP3.LUT R3, R3, R28, RZ, 0x3c, !PT ;  /* 0x0000001c03031212 */ /* 0x000fe400078e3cff */
[----:B------:R-:W-:Y:S01]  /*0b60*/  @P2 LOP3.LUT R6, R6, R25, RZ, 0x3c, !PT ;  /* 0x0000001906062212 */ /* 0x000fe200078e3cff */
[----:B------:R-:W4:Y:S01]  /*0b70*/  @P5 LDG.E R28, desc[UR6][R12.64+0x10c] ;  /* 0x00010c060c1c5981 */ /* 0x000f22000c1e1900 */
[----:B------:R-:W-:-:S03]  /*0b80*/  @P3 LOP3.LUT R7, R7, R20, RZ, 0x3c, !PT ;  /* 0x0000001407073212 */ /* 0x000fc600078e3cff */
        /* <DEDUP_REMOVED lines=9> */
[----:B------:R-:W4:Y:S04]  /*0c20*/  @P6 LDG.E R19, desc[UR6][R12.64+0x124] ;  /* 0x000124060c136981 */ /* 0x000f28000c1e1900 */
[----:B------:R-:W4:Y:S04]  /*0c30*/  @P0 LDG.E R31, desc[UR6][R12.64+0x130] ;  /* 0x000130060c1f0981 */ /* 0x000f28000c1e1900 */
[----:B------:R-:W4:Y:S04]  /*0c40*/  @P0 LDG.E R34, desc[UR6][R12.64+0x134] ;  /* 0x000134060c220981 */ /* 0x000f28000c1e1900 */
[----:B------:R-:W4:Y:S04]  /*0c50*/  @P0 LDG.E R36, desc[UR6][R12.64+0x13c] ;  /* 0x00013c060c240981 */ /* 0x000f28000c1e1900 */
[----:B------:R-:W4:Y:S01]  /*0c60*/  @P0 LDG.E R33, desc[UR6][R12.64+0x138] ;  /* 0x000138060c210981 */ /* 0x000f22000c1e1900 */
[----:B------:R-:W-:Y:S01]  /*0c70*/  VIADD R18, R18, 0x10 ;  /* 0x0000001012127836 */ /* 0x000fe20000000000 */
[----:B------:R-:W-:-:S04]  /*0c80*/  @P3 LOP3.LUT R3, R3, R22, RZ, 0x3c, !PT ;  /* 0x0000001603033212 */ /* 0x000fc800078e3cff */
[----:B------:R-:W-:Y:S02]  /*0c90*/  ISETP.NE.AND P1, PT, R18, 0x20, PT ;  /* 0x000000201200780c */ /* 0x000fe40003f25270 */
[----:B------:R-:W-:-:S04]  /*0ca0*/  @P4 LOP3.LUT R2, R2, R23, RZ, 0x3c, !PT ;  /* 0x0000001702024212 */ /* 0x000fc800078e3cff */
[----:B------:R-:W-:Y:S02]  /*0cb0*/  @P5 LOP3.LUT R2, R2, R27, RZ, 0x3c, !PT ;  /* 0x0000001b02025212 */ /* 0x000fe400078e3cff */
[----:B--2---:R-:W-:Y:S02]  /*0cc0*/  @P4 LOP3.LUT R7, R7, R24, RZ, 0x3c, !PT ;  /* 0x0000001807074212 */ /* 0x004fe400078e3cff */
[----:B---3--:R-:W-:Y:S02]  /*0cd0*/  @P4 LOP3.LUT R3, R3, R26, RZ, 0x3c, !PT ;  /* 0x0000001a03034212 */ /* 0x008fe400078e3cff */
[----:B----4-:R-:W-:Y:S02]  /*0ce0*/  @P4 LOP3.LUT R6, R6, R21, RZ, 0x3c, !PT ;  /* 0x0000001506064212 */ /* 0x010fe400078e3cff */
        /* <DEDUP_REMOVED lines=10> */
[----:B------:R-:W-:Y:S01]  /*0d90*/  @P0 LOP3.LUT R2, R2, R33, RZ, 0x3c, !PT ;  /* 0x0000002102020212 */ /* 0x000fe200078e3cff */
[----:B------:R-:W-:Y:S06]  /*0da0*/  @P1 BRA `(.L_x_4) ;  /* 0xfffffff400481947 */ /* 0x000fec000383ffff */
[----:B------:R-:W-:-:S05]  /*0db0*/  VIADD R16, R16, 0x1 ;  /* 0x0000000110107836 */ /* 0x000fca0000000000 */
[----:B------:R-:W-:-:S13]  /*0dc0*/  ISETP.NE.AND P0, PT, R16, 0x5, PT ;  /* 0x000000051000780c */ /* 0x000fda0003f05270 */
[----:B------:R-:W-:Y:S05]  /*0dd0*/  @P0 BRA `(.L_x_5) ;  /* 0xfffffff400280947 */ /* 0x000fea000383ffff */
[----:B------:R-:W0:Y:S01]  /*0de0*/  LDC.64 R12, c[0x0][0x388] ;  /* 0x0000e200ff0c7b82 */ /* 0x000e220000000a00 */
[----:B------:R-:W-:Y:S02]  /*0df0*/  IADD3 R14, PT, PT, R14, 0x1, RZ ;  /* 0x000000010e0e7810 */ /* 0x000fe40007ffe0ff */
[----:B------:R-:W-:-:S04]  /*0e00*/  LOP3.LUT R17, R8, 0x3, RZ, 0xc0, !PT ;  /* 0x0000000308117812 */ /* 0x000fc800078ec0ff */
[----:B------:R-:W-:Y:S01]  /*0e10*/  ISETP.GE.U32.AND P0, PT, R14, R17, PT ;  /* 0x000000110e00720c */ /* 0x000fe20003f06070 */
[----:B0-----:R-:W-:-:S05]  /*0e20*/  IMAD.WIDE R12, R10, 0x30, R12 ;  /* 0x000000300a0c7825 */ /* 0x001fca00078e020c */
[----:B------:R0:W-:Y:S04]  /*0e30*/  STG.E.64 desc[UR6][R12.64+0x8], R6 ;  /* 0x000008060c007986 */ /* 0x0001e8000c101b06 */
[----:B------:R0:W-:Y:S04]  /*0e40*/  STG.E.64 desc[UR6][R12.64+0x10], R2 ;  /* 0x000010020c007986 */ /* 0x0001e8000c101b06 */
[----:B------:R0:W-:Y:S01]  /*0e50*/  STG.E desc[UR6][R12.64+0x4], R15 ;  /* 0x0000040f0c007986 */ /* 0x0001e2000c101906 */
[----:B------:R-:W-:Y:S05]  /*0e60*/  @!P0 BRA `(.L_x_6) ;  /* 0xfffffff000f48947 */ /* 0x000fea000383ffff */
.L_x_3:
[----:B------:R-:W-:Y:S05]  /*0e70*/  BSYNC.RECONVERGENT B1 ;  /* 0x0000000000017941 */ /* 0x000fea0003800200 */
.L_x_2:
[----:B------:R-:W-:Y:S01]  /*0e80*/  ISETP.GT.U32.AND P0, PT, R8, 0x3, PT ;  /* 0x000000030800780c */ /* 0x000fe20003f04070 */
[----:B------:R-:W-:Y:S01]  /*0e90*/  VIADD R0, R0, 0x1 ;  /* 0x0000000100007836 */ /* 0x000fe20000000000 */
[--C-:B------:R-:W-:Y:S02]  /*0ea0*/  SHF.R.U64 R8, R8, 0x2, R11.reuse ;  /* 0x0000000208087819 */ /* 0x100fe4000000120b */
[----:B------:R-:W-:Y:S02]  /*0eb0*/  ISETP.GT.U32.AND.EX P0, PT, R11, RZ, PT, P0 ;  /* 0x000000ff0b00720c */ /* 0x000fe40003f04100 */
[----:B------:R-:W-:-:S11]  /*0ec0*/  SHF.R.U32.HI R11, RZ, 0x2, R11 ;  /* 0x00000002ff0b7819 */ /* 0x000fd6000001160b */
[----:B------:R-:W-:Y:S05]  /*0ed0*/  @P0 BRA `(.L_x_7) ;  /* 0xfffffff000b80947 */ /* 0x000fea000383ffff */
.L_x_1:
[----:B------:R-:W-:Y:S05]  /*0ee0*/  BSYNC.RECONVERGENT B0 ;  /* 0x0000000000007941 */ /* 0x000fea0003800200 */
.L_x_0:
[----:B------:R-:W1:Y:S01]  /*0ef0*/  LDC.64 R16, c[0x0][0x388] ;  /* 0x0000e200ff107b82 */ /* 0x000e620000000a00 */
[----:B------:R-:W-:Y:S01]  /*0f00*/  BSSY.RECONVERGENT B0, `(.L_x_8) ;  /* 0x00002c4000007945 */ /* 0x000fe20003800200 */
[----:B0-----:R-:W-:Y:S01]  /*0f10*/  CS2R R2, SRZ ;  /* 0x0000000000027805 */ /* 0x001fe2000001ff00 */
[----:B------:R-:W-:Y:S01]  /*0f20*/  IMAD.MOV.U32 R24, RZ, RZ, RZ ;  /* 0x000000ffff187224 */ /* 0x000fe200078e00ff */
[----:B------:R-:W-:Y:S01]  /*0f30*/  CS2R R6, SRZ ;  /* 0x0000000000067805 */ /* 0x000fe2000001ff00 */
[----:B------:R-:W-:Y:S01]  /*0f40*/  IMAD.MOV.U32 R11, RZ, RZ, RZ ;  /* 0x000000ffff0b7224 */ /* 0x000fe200078e00ff */
[----:B------:R-:W-:Y:S01]  /*0f50*/  CS2R R12, SRZ ;  /* 0x00000000000c7805 */ /* 0x000fe2000001ff00 */
[----:B------:R-:W-:Y:S02]  /*0f60*/  IMAD.MOV.U32 R8, RZ, RZ, RZ ;  /* 0x000000ffff087224 */ /* 0x000fe400078e00ff */
[----:B-1----:R-:W-:-:S05]  /*0f70*/  IMAD.WIDE R16, R10, 0x30, R16 ;  /* 0x000000300a107825 */ /* 0x002fca00078e0210 */
[----:B------:R0:W-:Y:S04]  /*0f80*/  STG.E.64 desc[UR6][R16.64+0x18], RZ ;  /* 0x000018ff10007986 */ /* 0x0001e8000c101b06 */
[----:B------:R0:W-:Y:S04]  /*0f90*/  STG.E desc[UR6][R16.64+0x20], RZ ;  /* 0x000020ff10007986 */ /* 0x0001e8000c101906 */
[----:B------:R0:W-:Y:S02]  /*0fa0*/  STG.E.64 desc[UR6][R16.64+0x28], RZ ;  /* 0x000028ff10007986 */ /* 0x0001e4000c101b06 */
.L_x_34:
[----:B------:R-:W-:Y:S01]  /*0fb0*/  FSETP.NEU.AND P0, PT, R6, 1, PT ;  /* 0x3f8000000600780b */ /* 0x000fe20003f0d000 */
[----:B------:R-:W-:Y:S01]  /*0fc0*/  BSSY.RECONVERGENT B1, `(.L_x_9) ;  /* 0x0000047000017945 */ /* 0x000fe20003800200 */
[----:B------:R-:W-:Y:S01]  /*0fd0*/  FSETP.NEU.AND P2, PT, R7, 1, PT ;  /* 0x3f8000000700780b */ /* 0x000fe20003f4d000 */
[----:B------:R-:W-:Y:S01]  /*0fe0*/  IMAD.MOV.U32 R0, RZ, RZ, 0x3f800000 ;  /* 0x3f800000ff007424 */ /* 0x000fe200078e00ff */
[----:B------:R-:W-:Y:S02]  /*0ff0*/  FSETP.NEU.AND P1, PT, R8, 1, PT ;  /* 0x3f8000000800780b */ /* 0x000fe40003f2d000 */
[----:B------:R-:W-:-:S07]  /*1000*/  MOV R5, 0x3f800000 ;  /* 0x3f80000000057802 */ /* 0x000fce0000000f00 */
[----:B------:R-:W-:Y:S05]  /*1010*/  @!P0 BRA `(.L_x_10) ;  /* 0x0000000400048947 */ /* 0x000fea0003800000 */
[----:B------:R-:W-:-:S13]  /*1020*/  FSETP.NAN.AND P0, PT, |R6|, |R6|, PT ;  /* 0x400000060600720b */ /* 0x000fda0003f08200 */
[----:B------:R-:W-:Y:S01]  /*1030*/  @P0 FADD R5, R6, 2 ;  /* 0x4000000006050421 */ /* 0x000fe20000000000 */
[----:B------:R-:W-:Y:S06]  /*1040*/  @P0 BRA `(.L_x_10) ;  /* 0x0000000000f80947 */ /* 0x000fec0003800000 */
[C---:B------:R-:W-:Y:S01]  /*1050*/  FMUL R5, |R6|.reuse, 16777216 ;  /* 0x4b80000006057820 */ /* 0x040fe20000400200 */
[----:B------:R-:W-:Y:S01]  /*1060*/  FSETP.GEU.AND P0, PT, |R6|, 1.175494350822287508e-38, PT ;  /* 0x008000000600780b */ /* 0x000fe20003f0e200 */
[----:B------:R-:W-:-:S03]  /*1070*/  IMAD.MOV.U32 R22, RZ, RZ, 0x3a2c32e4 ;  /* 0x3a2c32e4ff167424 */ /* 0x000fc600078e00ff */
[----:B------:R-:W-:-:S05]  /*1080*/  FSEL R5, R5, |R6|, !P0 ;  /* 0x4000000605057208 */ /* 0x000fca0004000000 */
[----:B------:R-:W-:-:S05]  /*1090*/  VIADD R4, R5, 0xc0cafb0d ;  /* 0xc0cafb0d05047836 */ /* 0x000fca0000000000 */
[----:B------:R-:W-:-:S05]  /*10a0*/  LOP3.LUT R4, R4, 0xff800000, RZ, 0xc0, !PT ;  /* 0xff80000004047812 */ /* 0x000fca00078ec0ff */
[----:B------:R-:W-:Y:S01]  /*10b0*/  IMAD.IADD R5, R5, 0x1, -R4 ;  /* 0x0000000105057824 */ /* 0x000fe200078e0a04 */
[----:B------:R-:W-:-:S03]  /*10c0*/  I2FP.F32.S32 R4, R4 ;  /* 0x0000000400047245 */ /* 0x000fc60000201400 */
[C---:B------:R-:W-:Y:S01]  /*10d0*/  FADD R15, R5.reuse, 1 ;  /* 0x3f800000050f7421 */ /* 0x040fe20000000000 */
[----:B------:R-:W-:Y:S01]  /*10e0*/  FADD R14, R5, -1 ;  /* 0xbf800000050e7421 */ /* 0x000fe20000000000 */
[----:B------:R-:W-:Y:S02]  /*10f0*/  FSEL R5, RZ, -24, P0 ;  /* 0xc1c00000ff057808 */ /* 0x000fe40000000000 */
[----:B------:R-:W-:Y:S01]  /*1100*/  FSETP.NEU.AND P0, PT, |R6|, +INF , PT ;  /* 0x7f8000000600780b */ /* 0x000fe20003f0d200 */
[----:B------:R-:W-:Y:S01]  /*1110*/  FADD R18, R14, R14 ;  /* 0x0000000e0e127221 */ /* 0x000fe20000000000 */
[----:B------:R-:W1:Y:S01]  /*1120*/  MUFU.RCP R15, R15 ;  /* 0x0000000f000f7308 */ /* 0x000e620000001000 */
[----:B------:R-:W-:Y:S01]  /*1130*/  FFMA R5, R4, 1.1920928955078125e-07, R5 ;  /* 0x3400000004057823 */ /* 0x000fe20000000005 */
[----:B------:R-:W-:Y:S01]  /*1140*/  FSETP.NEU.AND P0, PT, R6, RZ, P0 ;  /* 0x000000ff0600720b */ /* 0x000fe2000070d000 */
[----:B-1----:R-:W-:-:S04]  /*1150*/  FMUL R18, R15, R18 ;  /* 0x000000120f127220 */ /* 0x002fc80000400000 */
[----:B------:R-:W-:Y:S01]  /*1160*/  FADD R20, R14, -R18 ;  /* 0x800000120e147221 */ /* 0x000fe20000000000 */
[C---:B------:R-:W-:Y:S01]  /*1170*/  FMUL R19, R18.reuse, R18 ;  /* 0x0000001212137220 */ /* 0x040fe20000400000 */
[----:B------:R-:W-:Y:S02]  /*1180*/  FFMA R4, R18, 1.4426950216293334961, R5 ;  /* 0x3fb8aa3b12047823 */ /* 0x000fe40000000005 */
[----:B------:R-:W-:Y:S01]  /*1190*/  FADD R21, R20, R20 ;  /* 0x0000001414157221 */ /* 0x000fe20000000000 */
[----:B------:R-:W-:Y:S01]  /*11a0*/  FFMA R20, R19, R22, 0.0032181653659790754318 ;  /* 0x3b52e7db13147423 */ /* 0x000fe20000000016 */
[----:B------:R-:W-:Y:S02]  /*11b0*/  FADD R5, R5, -R4 ;  /* 0x8000000405057221 */ /* 0x000fe40000000000 */
[----:B------:R-:W-:Y:S01]  /*11c0*/  FFMA R14, R14, -R18, R21 ;  /* 0x800000120e0e7223 */ /* 0x000fe20000000015 */
[----:B------:R-:W-:Y:S01]  /*11d0*/  FFMA R20, R19, R20, 0.018033718690276145935 ;  /* 0x3c93bb7313147423 */ /* 0x000fe20000000014 */
[----:B------:R-:W-:-:S02]  /*11e0*/  FFMA R5, R18, 1.4426950216293334961, R5 ;  /* 0x3fb8aa3b12057823 */ /* 0x000fc40000000005 */
[----:B------:R-:W-:Y:S01]  /*11f0*/  FMUL R14, R15, R14 ;  /* 0x0000000e0f0e7220 */ /* 0x000fe20000400000 */
[----:B------:R-:W-:-:S03]  /*1200*/  FFMA R20, R19, R20, 0.12022458761930465698 ;  /* 0x3df6384f13147423 */ /* 0x000fc60000000014 */
[----:B------:R-:W-:Y:S01]  /*1210*/  FFMA R5, R14, 1.4426950216293334961, R5 ;  /* 0x3fb8aa3b0e057823 */ /* 0x000fe20000000005 */
[----:B------:R-:W-:-:S03]  /*1220*/  FMUL R19, R19, R20 ;  /* 0x0000001413137220 */ /* 0x000fc60000400000 */
[----:B------:R-:W-:Y:S01]  /*1230*/  FFMA R15, R18, 1.9251366722983220825e-08, R5 ;  /* 0x32a55e34120f7823 */ /* 0x000fe20000000005 */
[----:B------:R-:W-:-:S04]  /*1240*/  FMUL R5, R19, 3 ;  /* 0x4040000013057820 */ /* 0x000fc80000400000 */
[----:B------:R-:W-:-:S04]  /*1250*/  FFMA R14, R14, R5, R15 ;  /* 0x000000050e0e7223 */ /* 0x000fc8000000000f */
[----:B------:R-:W-:-:S04]  /*1260*/  FFMA R19, R18, R19, R14 ;  /* 0x0000001312137223 */ /* 0x000fc8000000000e */
[----:B------:R-:W-:-:S04]  /*1270*/  FADD R5, R4, R19 ;  /* 0x0000001304057221 */ /* 0x000fc80000000000 */
[----:B------:R-:W-:Y:S01]  /*1280*/  FMUL R14, R5, 2 ;  /* 0x40000000050e7820 */ /* 0x000fe20000400000 */
[----:B------:R-:W-:-:S03]  /*1290*/  FADD R4, -R4, R5 ;  /* 0x0000000504047221 */ /* 0x000fc60000000100 */
[----:B------:R-:W1:Y:S01]  /*12a0*/  FRND R15, R14 ;  /* 0x0000000e000f7307 */ /* 0x000e620000201000 */
[----:B------:R-:W-:Y:S01]  /*12b0*/  FADD R4, R19, -R4 ;  /* 0x8000000413047221 */ /* 0x000fe20000000000 */
[----:B------:R-:W-:Y:S01]  /*12c0*/  FFMA R5, R5, 2, -R14 ;  /* 0x4000000005057823 */ /* 0x000fe2000000080e */
[----:B------:R-:W-:Y:S01]  /*12d0*/  IMAD.MOV.U32 R19, RZ, RZ, 0x391fcb8e ;  /* 0x391fcb8eff137424 */ /* 0x000fe200078e00ff */
[----:B------:R-:W-:Y:S02]  /*12e0*/  FSETP.GT.AND P4, PT, |R14|, 152, PT ;  /* 0x431800000e00780b */ /* 0x000fe40003f84200 */
[----:B------:R-:W-:Y:S02]  /*12f0*/  FFMA R5, R4, 2, R5 ;  /* 0x4000000004057823 */ /* 0x000fe40000000005 */
[----:B------:R-:W2:Y:S01]  /*1300*/  F2I.NTZ R18, R14 ;  /* 0x0000000e00127305 */ /* 0x000ea20000203100 */
[----:B-1----:R-:W-:Y:S01]  /*1310*/  FADD R4, R14, -R15 ;  /* 0x8000000f0e047221 */ /* 0x002fe20000000000 */
[----:B------:R-:W-:-:S03]  /*1320*/  FSETP.GT.AND P3, PT, R15, RZ, PT ;  /* 0x000000ff0f00720b */ /* 0x000fc60003f64000 */
[----:B------:R-:W-:-:S04]  /*1330*/  FADD R4, R4, R5 ;  /* 0x0000000504047221 */ /* 0x000fc80000000000 */
[----:B------:R-:W-:-:S04]  /*1340*/  FFMA R5, R4, R19, 0.0013391353422775864601 ;  /* 0x3aaf85ed04057423 */ /* 0x000fc80000000013 */
[----:B------:R-:W-:-:S04]  /*1350*/  FFMA R5, R4, R5, 0.0096188392490148544312 ;  /* 0x3c1d985604057423 */ /* 0x000fc80000000005 */
[----:B------:R-:W-:-:S04]  /*1360*/  FFMA R5, R4, R5, 0.055503588169813156128 ;  /* 0x3d6357bb04057423 */ /* 0x000fc80000000005 */
[----:B------:R-:W-:Y:S01]  /*1370*/  FFMA R15, R4, R5, 0.24022644758224487305 ;  /* 0x3e75fdec040f7423 */ /* 0x000fe20000000005 */
[----:B------:R-:W-:Y:S02]  /*1380*/  SEL R5, RZ, 0x83000000, P3 ;  /* 0x83000000ff057807 */ /* 0x000fe40001800000 */
[----:B------:R-:W-:Y:S01]  /*1390*/  FSETP.GEU.AND P3, PT, R14, RZ, PT ;  /* 0x000000ff0e00720b */ /* 0x000fe20003f6e000 */
[----:B------:R-:W-:Y:S01]  /*13a0*/  FFMA R19, R4, R15, 0.69314718246459960938 ;  /* 0x3f31721804137423 */ /* 0x000fe2000000000f */
[----:B--2---:R-:W-:Y:S01]  /*13b0*/  LEA R18, R18, -R5, 0x17 ;  /* 0x8000000512127211 */ /* 0x004fe200078eb8ff */
[----:B------:R-:W-:Y:S01]  /*13c0*/  VIADD R15, R5, 0x7f000000 ;  /* 0x7f000000050f7836 */ /* 0x000fe20000000000 */
[----:B------:R-:W-:Y:S01]  /*13d0*/  FSEL R5, RZ, +INF , !P3 ;  /* 0x7f800000ff057808 */ /* 0x000fe20005800000 */
[----:B------:R-:W-:-:S04]  /*13e0*/  FFMA R4, R4, R19, 1 ;  /* 0x3f80000004047423 */ /* 0x000fc80000000013 */
[----:B------:R-:W-:Y:S01]  /*13f0*/  FMUL R15, R15, R4 ;  /* 0x000000040f0f7220 */ /* 0x000fe20000400000 */
[----:B------:R-:W-:-:S03]  /*1400*/  @!P0 FADD R4, R6, R6 ;  /* 0x0000000606048221 */ /* 0x000fc60000000000 */
[----:B------:R-:W-:Y:S02]  /*1410*/  @!P4 FMUL R5, R18, R15 ;  /* 0x0000000f1205c220 */ /* 0x000fe40000400000 */
[----:B------:R-:W-:-:S07]  /*1420*/  @!P0 LOP3.LUT R5, R4, 0x7fffffff, RZ, 0xc0, !PT ;  /* 0x7fffffff04058812 */ /* 0x000fce00078ec0ff */
.L_x_10:
[----:B------:R-:W-:Y:S05]  /*1430*/  BSYNC.RECONVERGENT B1 ;  /* 0x0000000000017941 */ /* 0x000fea0003800200 */
.L_x_9:
[----:B------:R-:W-:Y:S04]  /*1440*/  BSSY.RECONVERGENT B1, `(.L_x_11) ;  /* 0x0000043000017945 */ /* 0x000fe80003800200 */
        /* <DEDUP_REMOVED lines=46> */
[----:B------:R-:W-:Y:S01]  /*1730*/  FFMA R15, R0, 2, R15 ;  /* 0x40000000000f7823 */ /* 0x000fe2000000000f */
[----:B-1----:R-:W-:Y:S01]  /*1740*/  FADD R0, R4, -R21 ;  /* 0x8000001504007221 */ /* 0x002fe20000000000 */
[----:B------:R-:W-:-:S03]  /*1750*/  FSETP.GT.AND P2, PT, R21, RZ, PT ;  /* 0x000000ff1500720b */ /* 0x000fc60003f44000 */
[----:B------:R-:W-:Y:S01]  /*1760*/  FADD R0, R0, R15 ;  /* 0x0000000f00007221 */ /* 0x000fe20000000000 */
[----:B------:R-:W-:Y:S02]  /*1770*/  SEL R14, RZ, 0x83000000, P2 ;  /* 0x83000000ff0e7807 */ /* 0x000fe40001000000 */
[----:B------:R-:W-:Y:S01]  /*1780*/  FSETP.GEU.AND P2, PT, R4, RZ, PT ;  /* 0x000000ff0400720b */ /* 0x000fe20003f4e000 */
[----:B------:R-:W-:Y:S02]  /*1790*/  FFMA R15, R0, R19, 0.0013391353422775864601 ;  /* 0x3aaf85ed000f7423 */ /* 0x000fe40000000013 */
[----:B------:R-:W-:Y:S02]  /*17a0*/  VIADD R18, R14, 0x7f000000 ;  /* 0x7f0000000e127836 */ /* 0x000fe40000000000 */
[C---:B------:R-:W-:Y:S02]  /*17b0*/  FFMA R19, R0.reuse, R15, 0.0096188392490148544312 ;  /* 0x3c1d985600137423 */ /* 0x040fe4000000000f */
[----:B------:R1:W2:Y:S02]  /*17c0*/  F2I.NTZ R15, R4 ;  /* 0x00000004000f7305 */ /* 0x0002a40000203100 */
[----:B------:R-:W-:-:S04]  /*17d0*/  FFMA R19, R0, R19, 0.055503588169813156128 ;  /* 0x3d6357bb00137423 */ /* 0x000fc80000000013 */
[----:B------:R-:W-:Y:S01]  /*17e0*/  FFMA R19, R0, R19, 0.24022644758224487305 ;  /* 0x3e75fdec00137423 */ /* 0x000fe20000000013 */
[----:B-1----:R-:W-:-:S03]  /*17f0*/  @!P0 FADD R4, R7, R7 ;  /* 0x0000000707048221 */ /* 0x002fc60000000000 */
[----:B------:R-:W-:-:S04]  /*1800*/  FFMA R19, R0, R19, 0.69314718246459960938 ;  /* 0x3f31721800137423 */ /* 0x000fc80000000013 */
[----:B------:R-:W-:Y:S01]  /*1810*/  FFMA R19, R0, R19, 1 ;  /* 0x3f80000000137423 */ /* 0x000fe20000000013 */
[----:B--2---:R-:W-:Y:S02]  /*1820*/  LEA R15, R15, -R14, 0x17 ;  /* 0x8000000e0f0f7211 */ /* 0x004fe400078eb8ff */
[----:B------:R-:W-:Y:S01]  /*1830*/  FSEL R0, RZ, +INF , !P2 ;  /* 0x7f800000ff007808 */ /* 0x000fe20005000000 */
[----:B------:R-:W-:-:S04]  /*1840*/  FMUL R18, R18, R19 ;  /* 0x0000001312127220 */ /* 0x000fc80000400000 */
[----:B------:R-:W-:Y:S01]  /*1850*/  @!P3 FMUL R0, R15, R18 ;  /* 0x000000120f00b220 */ /* 0x000fe20000400000 */
[----:B------:R-:W-:-:S07]  /*1860*/  @!P0 LOP3.LUT R0, R4, 0x7fffffff, RZ, 0xc0, !PT ;  /* 0x7fffffff04008812 */ /* 0x000fce00078ec0ff */
.L_x_12:
[----:B------:R-:W-:Y:S05]  /*1870*/  BSYNC.RECONVERGENT B1 ;  /* 0x0000000000017941 */ /* 0x000fea0003800200 */
.L_x_11:
[----:B------:R-:W-:Y:S01]  /*1880*/  BSSY.RECONVERGENT B1, `(.L_x_13) ;  /* 0x0000045000017945 */ /* 0x000fe20003800200 */
[----:B------:R-:W-:Y:S01]  /*1890*/  FADD R0, R0, R5 ;  /* 0x0000000500007221 */ /* 0x000fe20000000000 */
[----:B------:R-:W-:Y:S02]  /*18a0*/  IMAD.MOV.U32 R5, RZ, RZ, 0x3f800000 ;  /* 0x3f800000ff057424 */ /* 0x000fe400078e00ff */
        /* <DEDUP_REMOVED lines=58> */
[----:B------:R-:W-:Y:S01]  /*1c50*/  IADD3 R15, PT, PT, R5, 0x7f000000, RZ ;  /* 0x7f000000050f7810 */ /* 0x000fe20007ffe0ff */
[----:B--2---:R-:W-:Y:S01]  /*1c60*/  IMAD R18, R18, 0x800000, -R5 ;  /* 0x0080000012127824 */ /* 0x004fe200078e0a05 */
[----:B------:R-:W-:Y:S01]  /*1c70*/  FSEL R5, RZ, +INF , !P1 ;  /* 0x7f800000ff057808 */ /* 0x000fe20004800000 */
[----:B------:R-:W-:-:S04]  /*1c80*/  FFMA R4, R4, R19, 1 ;  /* 0x3f80000004047423 */ /* 0x000fc80000000013 */
[----:B------:R-:W-:Y:S01]  /*1c90*/  FMUL R15, R15, R4 ;  /* 0x000000040f0f7220 */ /* 0x000fe20000400000 */
[----:B------:R-:W-:-:S03]  /*1ca0*/  @!P0 FADD R4, R8, R8 ;  /* 0x0000000808048221 */ /* 0x000fc60000000000 */
[----:B------:R-:W-:Y:S02]  /*1cb0*/  @!P2 FMUL R5, R18, R15 ;  /* 0x0000000f1205a220 */ /* 0x000fe40000400000 */
[----:B------:R-:W-:-:S07]  /*1cc0*/  @!P0 LOP3.LUT R5, R4, 0x7fffffff, RZ, 0xc0, !PT ;  /* 0x7fffffff04058812 */ /* 0x000fce00078ec0ff */
.L_x_14:
[----:B------:R-:W-:Y:S05]  /*1cd0*/  BSYNC.RECONVERGENT B1 ;  /* 0x0000000000017941 */ /* 0x000fea0003800200 */
.L_x_13:
[----:B------:R-:W-:Y:S01]  /*1ce0*/  FADD R15, R0, R5 ;  /* 0x00000005000f7221 */ /* 0x000fe20000000000 */
[----:B------:R-:W-:Y:S01]  /*1cf0*/  BSSY.RECONVERGENT B1, `(.L_x_15) ;  /* 0x0000011000017945 */ /* 0x000fe20003800200 */
[----:B------:R-:W-:Y:S02]  /*1d00*/  IMAD.MOV.U32 R5, RZ, RZ, R8 ;  /* 0x000000ffff057224 */ /* 0x000fe400078e0008 */
[----:B------:R-:W-:Y:S01]  /*1d10*/  VIADD R0, R15, 0xf3000000 ;  /* 0xf30000000f007836 */ /* 0x000fe20000000000 */
[----:B------:R1:W2:Y:S01]  /*1d20*/  MUFU.RSQ R18, R15 ;  /* 0x0000000f00127308 */ /* 0x0002a20000001400 */
[----:B------:R-:W-:-:S03]  /*1d30*/  IMAD.MOV.U32 R4, RZ, RZ, R7 ;  /* 0x000000ffff047224 */ /* 0x000fc600078e0007 */
[----:B------:R-:W-:Y:S01]  /*1d40*/  ISETP.GT.U32.AND P0, PT, R0, 0x727fffff, PT ;  /* 0x727fffff0000780c */ /* 0x000fe20003f04070 */
[----:B------:R-:W-:-:S12]  /*1d50*/  IMAD.MOV.U32 R0, RZ, RZ, R6 ;  /* 0x000000ffff007224 */ /* 0x000fd800078e0006 */
[----:B-12---:R-:W-:Y:S05]  /*1d60*/  @!P0 BRA `(.L_x_16) ;  /* 0x0000000000148947 */ /* 0x006fea0003800000 */
[----:B------:R-:W-:Y:S02]  /*1d70*/  MOV R14, R15 ;  /* 0x0000000f000e7202 */ /* 0x000fe40000000f00 */
[----:B------:R-:W-:-:S07]  /*1d80*/  MOV R22, 0x1da0 ;  /* 0x00001da000167802 */ /* 0x000fce0000000f00 */
[----:B0-----:R-:W-:Y:S05]  /*1d90*/  CALL.REL.NOINC `($__internal_1_$__cuda_sm20_sqrt_rn_f32_slowpath) ;  /* 0x0000002800687944 */ /* 0x001fea0003c00000 */
[----:B------:R-:W-:Y:S01]  /*1da0*/  IMAD.MOV.U32 R14, RZ, RZ, R25 ;  /* 0x000000ffff0e7224 */ /* 0x000fe200078e0019 */
[----:B------:R-:W-:Y:S06]  /*1db0*/  BRA `(.L_x_17) ;  /* 0x0000000000107947 */ /* 0x000fec0003800000 */
.L_x_16:
[----:B------:R-:W-:Y:S01]  /*1dc0*/  FMUL.FTZ R14, R15, R18 ;  /* 0x000000120f0e7220 */ /* 0x000fe20000410000 */
[----:B------:R-:W-:-:S03]  /*1dd0*/  FMUL.FTZ R18, R18, 0.5 ;  /* 0x3f00000012127820 */ /* 0x000fc60000410000 */
[----:B------:R-:W-:-:S04]  /*1de0*/  FFMA R15, -R14, R14, R15 ;  /* 0x0000000e0e0f7223 */ /* 0x000fc8000000010f */
[----:B------:R-:W-:-:S07]  /*1df0*/  FFMA R14, R15, R18, R14 ;  /* 0x000000120f0e7223 */ /* 0x000fce000000000e */
.L_x_17:
[----:B------:R-:W-:Y:S05]  /*1e00*/  BSYNC.RECONVERGENT B1 ;  /* 0x0000000000017941 */ /* 0x000fea0003800200 */
.L_x_15:
[----:B------:R-:W1:Y:S02]  /*1e10*/  LDC R18, c[0x0][0x398] ;  /* 0x0000e600ff127b82 */ /* 0x000e640000000800 */
[----:B-1----:R-:W-:-:S13]  /*1e20*/  FSETP.GE.AND P0, PT, R14, R18, PT ;  /* 0x000000120e00720b */ /* 0x002fda0003f06000 */
[----:B------:R-:W-:Y:S05]  /*1e30*/  @P0 BRA `(.L_x_18) ;  /* 0x0000001c00400947 */ /* 0x000fea0003800000 */
[----:B------:R-:W2:Y:S04]  /*1e40*/  LDG.E.64 R18, desc[UR6][R16.64] ;  /* 0x0000000610127981 */ /* 0x000ea8000c1e1b00 */
[----:B------:R-:W3:Y:S04]  /*1e50*/  LDG.E.64 R20, desc[UR6][R16.64+0x10] ;  /* 0x0000100610147981 */ /* 0x000ee8000c1e1b00 */
[----:B------:R-:W4:Y:S01]  /*1e60*/  LDG.E.64 R14, desc[UR6][R16.64+0x8] ;  /* 0x00000806100e7981 */ /* 0x000f22000c1e1b00 */
[----:B------:R-:W-:Y:S01]  /*1e70*/  IMAD.MOV.U32 R24, RZ, RZ, 0x3d10ecef ;  /* 0x3d10ecefff187424 */ /* 0x000fe200078e00ff */
[----:B------:R-:W-:Y:S01]  /*1e80*/  UMOV UR4, 0x54442d18 ;  /* 0x54442d1800047882 */ /* 0x000fe20000000000 */
[----:B------:R-:W-:Y:S01]  /*1e90*/  UMOV UR5, 0x401921fb ;  /* 0x401921fb00057882 */ /* 0x000fe20000000000 */
[----:B------:R-:W-:Y:S01]  /*1ea0*/  STG.E.64 desc[UR6][R16.64+0x18], RZ ;  /* 0x000018ff10007986 */ /* 0x000fe2000c101b06 */
[----:B------:R-:W-:Y:S03]  /*1eb0*/  BSSY.RECONVERGENT B1, `(.L_x_19) ;  /* 0x0000079000017945 */ /* 0x000fe60003800200 */
[----:B------:R-:W-:Y:S04]  /*1ec0*/  STG.E desc[UR6][R16.64+0x20], RZ ;  /* 0x000020ff10007986 */ /* 0x000fe8000c101906 */
[----:B------:R-:W-:Y:S01]  /*1ed0*/  STG.E.64 desc[UR6][R16.64+0x28], RZ ;  /* 0x000028ff10007986 */ /* 0x000fe2000c101b06 */
[----:B--2---:R-:W-:-:S04]  /*1ee0*/  SHF.R.U32.HI R2, RZ, 0x2, R19 ;  /* 0x00000002ff027819 */ /* 0x004fc80000011613 */
[----:B------:R-:W-:Y:S01]  /*1ef0*/  LOP3.LUT R2, R2, R19, RZ, 0x3c, !PT ;  /* 0x0000001302027212 */ /* 0x000fe200078e3cff */
[----:B---3--:R-:W-:Y:S01]  /*1f00*/  IMAD.SHL.U32 R12, R21, 0x10, RZ ;  /* 0x00000010150c7824 */ /* 0x008fe200078e00ff */
[----:B------:R-:W-:Y:S01]  /*1f10*/  STG.E.64 desc[UR6][R16.64+0x8], R20 ;  /* 0x0000081410007986 */ /* 0x000fe2000c101b06 */
[----:B----4-:R-:W-:Y:S02]  /*1f20*/  SHF.R.U32.HI R11, RZ, 0x2, R14 ;  /* 0x00000002ff0b7819 */ /* 0x010fe4000001160e */
[----:B------:R-:W-:Y:S02]  /*1f30*/  IMAD.SHL.U32 R3, R2, 0x2, RZ ;  /* 0x0000000202037824 */ /* 0x000fe400078e00ff */
[----:B------:R-:W-:-:S03]  /*1f40*/  LOP3.LUT R11, R11, R14, RZ, 0x3c, !PT ;  /* 0x0000000e0b0b7212 */ /* 0x000fc600078e3cff */
[----:B------:R-:W-:Y:S01]  /*1f50*/  LOP3.LUT R3, R21, R12, R3, 0x96, !PT ;  /* 0x0000000c15037212 */ /* 0x000fe200078e9603 */
[----:B------:R-:W-:Y:S01]  /*1f60*/  IMAD.MOV.U32 R12, RZ, RZ, 0x3f000000 ;  /* 0x3f000000ff0c7424 */ /* 0x000fe200078e00ff */
[----:B------:R-:W-:Y:S02]  /*1f70*/  IADD3 R14, PT, PT, R18, 0xb0f8a, RZ ;  /* 0x000b0f8a120e7810 */ /* 0x000fe40007ffe0ff */
[----:B------:R-:W-:Y:S01]  /*1f80*/  LOP3.LUT R22, R3, R2, RZ, 0x3c, !PT ;  /* 0x0000000203167212 */ /* 0x000fe200078e3cff */
[----:B------:R-:W-:Y:S02]  /*1f90*/  IMAD.SHL.U32 R3, R11, 0x2, RZ ;  /* 0x000000020b037824 */ /* 0x000fe400078e00ff */
[----:B------:R1:W-:Y:S02]  /*1fa0*/  STG.E.64 desc[UR6][R16.64], R14 ;  /* 0x0000000e10007986 */ /* 0x0003e4000c101b06 */
[----:B------:R-:W-:-:S05]  /*1fb0*/  IMAD.SHL.U32 R2, R22, 0x10, RZ ;  /* 0x0000001016027824 */ /* 0x000fca00078e00ff */
[----:B------:R-:W-:Y:S01]  /*1fc0*/  LOP3.LUT R3, R11, R3, R2, 0x96, !PT ;  /* 0x000000030b037212 */ /* 0x000fe200078e9602 */
[----:B------:R-:W-:-:S03]  /*1fd0*/  IMAD.MOV.U32 R2, RZ, RZ, 0x2f800000 ;  /* 0x2f800000ff027424 */ /* 0x000fc600078e00ff */
[----:B------:R-:W-:-:S05]  /*1fe0*/  LOP3.LUT R23, R3, R22, RZ, 0x3c, !PT ;  /* 0x0000001603177212 */ /* 0x000fca00078e3cff */
[----:B------:R-:W-:Y:S01]  /*1ff0*/  IMAD.IADD R3, R23, 0x1, R14 ;  /* 0x0000000117037824 */ /* 0x000fe200078e020e */
[----:B------:R2:W-:Y:S04]  /*2000*/  STG.E.64 desc[UR6][R16.64+0x10], R22 ;  /* 0x0000101610007986 */ /* 0x0005e8000c101b06 */
[----:B------:R-:W-:-:S05]  /*2010*/  I2FP.F32.U32 R3, R3 ;  /* 0x0000000300037245 */ /* 0x000fca0000201000 */
[----:B------:R-:W-:-:S04]  /*2020*/  FFMA R3, R3, R2, 1.1641532182693481445e-10 ;  /* 0x2f00000003037423 */ /* 0x000fc80000000002 */
[----:B------:R-:W-:-:S04]  /*2030*/  FADD R3, R3, R3 ;  /* 0x0000000303037221 */ /* 0x000fc80000000000 */
[----:B------:R-:W-:-:S04]  /*2040*/  FADD R3, -R3, 1 ;  /* 0x3f80000003037421 */ /* 0x000fc80000000100 */
[C---:B------:R-:W-:Y:S01]  /*2050*/  FFMA R11, |R3|.reuse, -R12, 0.5 ;  /* 0x3f000000030b7423 */ /* 0x040fe20000000a0c */
[C---:B------:R-:W-:Y:S02]  /*2060*/  FSETP.NEU.AND P1, PT, |R3|.reuse, 1, PT ;  /* 0x3f8000000300780b */ /* 0x040fe40003f2d200 */
[----:B------:R-:W-:Y:S01]  /*2070*/  FSETP.GT.AND P0, PT, |R3|, 0.56000000238418579102, PT ;  /* 0x3f0f5c290300780b */ /* 0x000fe20003f04200 */
[----:B------:R-:W3:Y:S02]  /*2080*/  MUFU.RSQ R12, R11 ;  /* 0x0000000b000c7308 */ /* 0x000ee40000001400 */
[----:B---3--:R-:W-:Y:S01]  /*2090*/  FMUL R13, R11, R12 ;  /* 0x0000000c0b0d7220 */ /* 0x008fe20000400000 */
[----:B------:R-:W-:-:S04]  /*20a0*/  FMUL R12, R12, -0.5 ;  /* 0xbf0000000c0c7820 */ /* 0x000fc80000400000 */
[----:B------:R-:W-:-:S04]  /*20b0*/  FFMA R12, R13, R12, 0.5 ;  /* 0x3f0000000d0c7423 */ /* 0x000fc8000000000c */
[----:B------:R-:W-:-:S05]  /*20c0*/  FFMA R12, R13, R12, R13 ;  /* 0x0000000c0d0c7223 */ /* 0x000fca000000000d */
[----:B------:R-:W-:Y:S02]  /*20d0*/  FSEL R12, R12, RZ, P1 ;  /* 0x000000ff0c0c7208 */ /* 0x000fe40000800000 */
[----:B------:R-:W-:Y:S02]  /*20e0*/  FSETP.GT.AND P1, PT, R3, 0.56000000238418579102, PT ;  /* 0x3f0f5c290300780b */ /* 0x000fe40003f24000 */
[----:B------:R-:W-:-:S04]  /*20f0*/  FSEL R12, R12, |R3|, P0 ;  /* 0x400000030c0c7208 */ /* 0x000fc80000000000 */
[----:B------:R-:W-:-:S05]  /*2100*/  LOP3.LUT R12, R12, 0x80000000, R3, 0xb8, !PT ;  /* 0x800000000c0c7812 */ /* 0x000fca00078eb803 */
[----:B------:R-:W-:-:S04]  /*2110*/  FMUL R11, R12, R12 ;  /* 0x0000000c0c0b7220 */ /* 0x000fc80000400000 */
[----:B------:R-:W-:-:S04]  /*2120*/  FFMA R24, R11, R24, 0.016980519518256187439 ;  /* 0x3c8b1abb0b187423 */ /* 0x000fc80000000018 */
[----:B------:R-:W-:-:S04]  /*2130*/  FFMA R24, R11, R24, 0.030762933194637298584 ;  /* 0x3cfc028c0b187423 */ /* 0x000fc80000000018 */
[----:B------:R-:W-:-:S04]  /*2140*/  FFMA R24, R11, R24, 0.044709417968988418579 ;  /* 0x3d3721390b187423 */ /* 0x000fc80000000018 */
[----:B------:R-:W-:-:S04]  /*2150*/  FFMA R24, R11, R24, 0.074989043176174163818 ;  /* 0x3d9993db0b187423 */ /* 0x000fc80000000018 */
[----:B------:R-:W-:-:S04]  /*2160*/  FFMA R24, R11, R24, 0.16666707396507263184 ;  /* 0x3e2aaac60b187423 */ /* 0x000fc80000000018 */
[----:B------:R-:W-:Y:S01]  /*2170*/  FMUL R11, R11, R24 ;  /* 0x000000180b0b7220 */ /* 0x000fe20000400000 */
[----:B------:R-:W-:-:S03]  /*2180*/  IMAD.MOV.U32 R24, RZ, RZ, 0x3fd774eb ;  /* 0x3fd774ebff187424 */ /* 0x000fc600078e00ff */
[----:B------:R-:W-:-:S05]  /*2190*/  FFMA R12, R12, R11, R12 ;  /* 0x0000000b0c0c7223 */ /* 0x000fca000000000c */
[----:B------:R-:W-:-:S05]  /*21a0*/  FSEL R3, R12, -R12, P0 ;  /* 0x8000000c0c037208 */ /* 0x000fca0000000000 */
[----:B------:R-:W-:Y:S01]  /*21b0*/  @!P1 FFMA R12, R24, 0.93318945169448852539, R3 ;  /* 0x3f6ee581180c9823 */ /* 0x000fe20000000003 */
[----:B------:R-:W-:-:S03]  /*21c0*/  IADD3 R3, PT, PT, R18, 0x587c5, R22 ;  /* 0x000587c512037810 */ /* 0x000fc60007ffe016 */
[----:B------:R-:W-:Y:S01]  /*21d0*/  @P0 FADD R12, R12, R12 ;  /* 0x0000000c0c0c0221 */ /* 0x000fe20000000000 */
[----:B------:R-:W-:-:S03]  /*21e0*/  I2FP.F32.U32 R3, R3 ;  /* 0x0000000300037245 */ /* 0x000fc60000201000 */
[C---:B------:R-:W-:Y:S01]  /*21f0*/  FMUL R27, R12.reuse, 0.63661974668502807617 ;  /* 0x3f22f9830c1b7820 */ /* 0x040fe20000400000 */
[----:B------:R-:W-:Y:S01]  /*2200*/  FSETP.GE.AND P0, PT, |R12|, 105615, PT ;  /* 0x47ce47800c00780b */ /* 0x000fe20003f06200 */
[----:B------:R-:W-:-:S04]  /*2210*/  FFMA R11, R3, R2, 1.1641532182693481445e-10 ;  /* 0x2f000000030b7423 */ /* 0x000fc80000000002 */
[----:B------:R-:W3:Y:S08]  /*2220*/  F2F.F64.F32 R2, R11 ;  /* 0x0000000b00027310 */ /* 0x000ef00000201800 */
[----:B------:R-:W4:Y:S01]  /*2230*/  F2I.NTZ R27, R27 ;  /* 0x0000001b001b7305 */ /* 0x000f220000203100 */
[----:B---3--:R-:W-:-:S07]  /*2240*/  DMUL R2, R2, UR4 ;  /* 0x0000000402027c28 */ /* 0x008fce0008000000 */
[----:B------:R2:W3:Y:S01]  /*2250*/  F2F.F32.F64 R13, R2 ;  /* 0x00000002000d7310 */ /* 0x0004e20000301000 */
[----:B----4-:R-:W-:-:S05]  /*2260*/  I2FP.F32.S32 R19, R27 ;  /* 0x0000001b00137245 */ /* 0x010fca0000201400 */
[----:B------:R-:W-:-:S04]  /*2270*/  FFMA R24, R19, -1.5707962512969970703, R12 ;  /* 0xbfc90fda13187823 */ /* 0x000fc8000000000c */
[----:B------:R-:W-:-:S04]  /*2280*/  FFMA R24, R19, -7.5497894158615963534e-08, R24 ;  /* 0xb3a2216813187823 */ /* 0x000fc80000000018 */
[----:B-1----:R-:W-:Y:S01]  /*2290*/  FFMA R14, R19, -5.3903029534742383927e-15, R24 ;  /* 0xa7c234c5130e7823 */ /* 0x002fe20000000018 */
[----:B------:R-:W-:-:S03]  /*22a0*/  MOV R19, R27 ;  /* 0x0000001b00137202 */ /* 0x000fc60000000f00 */
[----:B------:R-:W-:Y:S01]  /*22b0*/  IMAD.MOV.U32 R11, RZ, RZ, R14 ;  /* 0x000000ffff0b7224 */ /* 0x000fe200078e000e */
[----:B--23--:R-:W-:Y:S06]  /*22c0*/  @!P0 BRA `(.L_x_20) ;  /* 0x0000000000dc8947 */ /* 0x00cfec0003800000 */
[----:B------:R-:W-:-:S13]  /*22d0*/  FSETP.NEU.AND P1, PT, |R12|, +INF , PT ;  /* 0x7f8000000c00780b */ /* 0x000fda0003f2d200 */
[----:B------:R-:W-:Y:S01]  /*22e0*/  @!P1 FMUL R11, RZ, R12 ;  /* 0x0000000cff0b9220 */ /* 0x000fe20000400000 */
[----:B------:R-:W-:Y:S01]  /*22f0*/  @!P1 IMAD.MOV.U32 R27, RZ, RZ, RZ ;  /* 0x000000ffff1b9224 */ /* 0x000fe200078e00ff */
[----:B------:R-:W-:Y:S06]  /*2300*/  @!P1 BRA `(.L_x_20) ;  /* 0x0000000000cc9947 */ /* 0x000fec0003800000 */
[----:B------:R-:W-:Y:S01]  /*2310*/  IMAD.SHL.U32 R2, R12, 0x100, RZ ;  /* 0x000001000c027824 */ /* 0x000fe200078e00ff */
[----:B------:R-:W-:Y:S01]  /*2320*/  MOV R11, R1 ;  /* 0x00000001000b7202 */ /* 0x000fe20000000f00 */
[----:B------:R-:W-:Y:S01]  /*2330*/  IMAD.MOV.U32 R26, RZ, RZ, RZ ;  /* 0x000000ffff1a7224 */ /* 0x000fe200078e00ff */
[----:B------:R-:W1:Y:S02]  /*2340*/  LDCU.64 UR8, c[0x4][0x40] ;  /* 0x01000800ff0877ac */ /* 0x000e640008000a00 */
[----:B------:R-:W-:Y:S01]  /*2350*/  LOP3.LUT R27, R2, 0x80000000, RZ, 0xfc, !PT ;  /* 0x80000000021b7812 */ /* 0x000fe200078efcff */
[----:B------:R-:W-:Y:S01]  /*2360*/  UMOV UR5, URZ ;  /* 0x000000ff00057c82 */ /* 0x000fe20008000000 */
[----:B------:R-:W-:-:S05]  /*2370*/  UMOV UR4, URZ ;  /* 0x000000ff00047c82 */ /* 0x000fca0008000000 */
.L_x_21:
[----:B-1----:R-:W-:Y:S02]  /*2380*/  IMAD.U32 R2, RZ, RZ, UR8 ;  /* 0x00000008ff027e24 */ /* 0x002fe4000f8e00ff */
[----:B------:R-:W-:-:S05]  /*2390*/  IMAD.U32 R3, RZ, RZ, UR9 ;  /* 0x00000009ff037e24 */ /* 0x000fca000f8e00ff */
[----:B------:R-:W2:Y:S01]  /*23a0*/  LDG.E.CONSTANT R2, desc[UR6][R2.64] ;  /* 0x0000000602027981 */ /* 0x000ea2000c1e9900 */
[----:B------:R-:W-:Y:S02]  /*23b0*/  UIADD3 UR8, UP0, UPT, UR8, 0x4, URZ ;  /* 0x0000000408087890 */ /* 0x000fe4000ff1e0ff */
[----:B------:R-:W-:Y:S02]  /*23c0*/  UIADD3 UR4, UPT, UPT, UR4, 0x1, URZ ;  /* 0x0000000104047890 */ /* 0x000fe4000fffe0ff */
[----:B------:R-:W-:Y:S02]  /*23d0*/  UIADD3.X UR9, UPT, UPT, URZ, UR9, URZ, UP0, !UPT ;  /* 0x00000009ff097290 */ /* 0x000fe400087fe4ff */
[----:B------:R-:W-:Y:S01]  /*23e0*/  UISETP.NE.AND UP0, UPT, UR4, 0x6, UPT ;  /* 0x000000060400788c */ /* 0x000fe2000bf05270 */
[----:B--2---:R-:W-:-:S03]  /*23f0*/  IMAD.WIDE.U32 R24, R2, R27, RZ ;  /* 0x0000001b02187225 */ /* 0x004fc600078e00ff */
[----:B------:R-:W-:-:S04]  /*2400*/  IADD3 R24, P1, PT, R24, R26, RZ ;  /* 0x0000001a18187210 */ /* 0x000fc80007f3e0ff */
[----:B------:R-:W-:Y:S01]  /*2410*/  IADD3.X R26, PT, PT, R25, UR5, RZ, P1, !PT ;  /* 0x00000005191a7c10 */ /* 0x000fe20008ffe4ff */
[----:B------:R1:W-:Y:S02]  /*2420*/  STL [R11], R24 ;  /* 0x000000180b007387 */ /* 0x0003e40000100800 */
[----:B-1----:R-:W-:Y:S01]  /*2430*/  VIADD R11, R11, 0x4 ;  /* 0x000000040b0b7836 */ /* 0x002fe20000000000 */
[----:B------:R-:W-:Y:S06]  /*2440*/  BRA.U UP0, `(.L_x_21) ;  /* 0xfffffffd00cc7547 */ /* 0x000fec000b83ffff */
[----:B------:R-:W-:Y:S01]  /*2450*/  SHF.R.U32.HI R25, RZ, 0x17, R12 ;  /* 0x00000017ff197819 */ /* 0x000fe2000001160c */
[----:B------:R1:W-:Y:S03]  /*2460*/  STL [R1+0x18], R26 ;  /* 0x0000181a01007387 */ /* 0x0003e60000100800 */
[C---:B------:R-:W-:Y:S02]  /*2470*/  LOP3.LUT R2, R25.reuse, 0xe0, RZ, 0xc0, !PT ;  /* 0x000000e019027812 */ /* 0x040fe400078ec0ff */
[----:B------:R-:W-:-:S03]  /*2480*/  LOP3.LUT P1, RZ, R25, 0x1f, RZ, 0xc0, !PT ;  /* 0x0000001f19ff7812 */ /* 0x000fc6000782c0ff */
[----:B------:R-:W-:-:S05]  /*2490*/  VIADD R2, R2, 0xffffff80 ;  /* 0xffffff8002027836 */ /* 0x000fca0000000000 */
[----:B------:R-:W-:-:S05]  /*24a0*/  SHF.R.U32.HI R2, RZ, 0x5, R2 ;  /* 0x00000005ff027819 */ /* 0x000fca0000011602 */
[----:B------:R-:W-:-:S05]  /*24b0*/  IMAD R28, R2, -0x4, R1 ;  /* 0xfffffffc021c7824 */ /* 0x000fca00078e0201 */
[----:B------:R-:W2:Y:S04]  /*24c0*/  LDL R11, [R28+0x18] ;  /* 0x000018001c0b7983 */ /* 0x000ea80000100800 */
[----:B------:R-:W2:Y:S04]  /*24d0*/  LDL R3, [R28+0x14] ;  /* 0x000014001c037983 */ /* 0x000ea80000100800 */
[----:B------:R-:W3:Y:S01]  /*24e0*/  @P1 LDL R24, [R28+0x10] ;  /* 0x000010001c181983 */ /* 0x000ee20000100800 */
[----:B------:R-:W-:Y:S01]  /*24f0*/  LOP3.LUT R2, R25, 0x1f, RZ, 0xc0, !PT ;  /* 0x0000001f19027812 */ /* 0x000fe200078ec0ff */
[----:B------:R-:W-:Y:S01]  /*2500*/  UMOV UR4, 0x54442d19 ;  /* 0x54442d1900047882 */ /* 0x000fe20000000000 */
[----:B------:R-:W-:-:S02]  /*2510*/  UMOV UR5, 0x3bf921fb ;  /* 0x3bf921fb00057882 */ /* 0x000fc40000000000 */
[-C--:B--2---:R-:W-:Y:S02]  /*2520*/  @P1 SHF.L.W.U32.HI R11, R3, R2.reuse, R11 ;  /* 0x00000002030b1219 */ /* 0x084fe40000010e0b */
[----:B---3--:R-:W-:Y:S02]  /*2530*/  @P1 SHF.L.W.U32.HI R3, R24, R2, R3 ;  /* 0x0000000218031219 */ /* 0x008fe40000010e03 */
[----:B------:R-:W-:Y:S02]  /*2540*/  ISETP.GE.AND P1, PT, R12, RZ, PT ;  /* 0x000000ff0c00720c */ /* 0x000fe40003f26270 */
[C---:B------:R-:W-:Y:S02]  /*2550*/  SHF.L.W.U32.HI R27, R3.reuse, 0x2, R11 ;  /* 0x00000002031b7819 */ /* 0x040fe40000010e0b */
[----:B------:R-:W-:Y:S02]  /*2560*/  SHF.L.U32 R3, R3, 0x2, RZ ;  /* 0x0000000203037819 */ /* 0x000fe400000006ff */
[----:B------:R-:W-:-:S02]  /*2570*/  SHF.R.S32.HI R24, RZ, 0x1f, R27 ;  /* 0x0000001fff187819 */ /* 0x000fc4000001141b */
[----:B-1----:R-:W-:Y:S02]  /*2580*/  SHF.R.U32.HI R26, RZ, 0x1e, R11 ;  /* 0x0000001eff1a7819 */ /* 0x002fe4000001160b */
[C---:B------:R-:W-:Y:S02]  /*2590*/  LOP3.LUT R2, R24.reuse, R3, RZ, 0x3c, !PT ;  /* 0x0000000318027212 */ /* 0x040fe400078e3cff */
[----:B------:R-:W-:Y:S02]  /*25a0*/  LOP3.LUT R3, R24, R27, RZ, 0x3c, !PT ;  /* 0x0000001b18037212 */ /* 0x000fe400078e3cff */
[C---:B------:R-:W-:Y:S02]  /*25b0*/  LOP3.LUT R11, R27.reuse, R12, RZ, 0x3c, !PT ;  /* 0x0000000c1b0b7212 */ /* 0x040fe400078e3cff */
[----:B------:R-:W-:Y:S02]  /*25c0*/  LEA.HI R27, R27, R26, RZ, 0x1 ;  /* 0x0000001a1b1b7211 */ /* 0x000fe400078f08ff */
[----:B------:R-:W1:Y:S01]  /*25d0*/  I2F.F64.S64 R2, R2 ;  /* 0x0000000200027312 */ /* 0x000e620000301c00 */
[----:B------:R-:W-:-:S02]  /*25e0*/  ISETP.GE.AND P2, PT, R11, RZ, PT ;  /* 0x000000ff0b00720c */ /* 0x000fc40003f46270 */
[----:B------:R-:W-:-:S04]  /*25f0*/  IMAD.MOV R11, RZ, RZ, -R27 ;  /* 0x000000ffff0b7224 */ /* 0x000fc800078e0a1b */
[----:B------:R-:W-:Y:S01]  /*2600*/  @!P1 IMAD.MOV.U32 R27, RZ, RZ, R11 ;  /* 0x000000ffff1b9224 */ /* 0x000fe200078e000b */
[----:B-1----:R-:W-:-:S10]  /*2610*/  DMUL R24, R2, UR4 ;  /* 0x0000000402187c28 */ /* 0x002fd40008000000 */
[----:B------:R-:W1:Y:S02]  /*2620*/  F2F.F32.F64 R24, R24 ;  /* 0x0000001800187310 */ /* 0x000e640000301000 */
[----:B-1----:R-:W-:-:S07]  /*2630*/  FSEL R11, -R24, R24, !P2 ;  /* 0x00000018180b7208 */ /* 0x002fce0005000100 */
.L_x_20:
[----:B------:R-:W-:Y:S05]  /*2640*/  BSYNC.RECONVERGENT B1 ;  /* 0x0000000000017941 */ /* 0x000fea0003800200 */
.L_x_19:
[----:B------:R-:W-:Y:S01]  /*2650*/  FMUL R32, R13, 0.63661974668502807617 ;  /* 0x3f22f9830d207820 */ /* 0x000fe20000400000 */
[----:B------:R-:W-:Y:S02]  /*2660*/  IMAD.MOV.U32 R25, RZ, RZ, 0x37cbac00 ;  /* 0x37cbac00ff197424 */ /* 0x000fe400078e00ff */
[----:B------:R-:W-:Y:S01]  /*2670*/  FMUL R2, R11, R11 ;  /* 0x0000000b0b027220 */ /* 0x000fe20000400000 */
[----:B------:R-:W-:Y:S01]  /*2680*/  LOP3.LUT R3, R27, 0x1, RZ, 0xc0, !PT ;  /* 0x000000011b037812 */ /* 0x000fe200078ec0ff */
[----:B------:R-:W-:Y:S01]  /*2690*/  IMAD.MOV.U32 R26, RZ, RZ, 0x3d2aaabb ;  /* 0x3d2aaabbff1a7424 */ /* 0x000fe200078e00ff */
[----:B------:R-:W-:Y:S01]  /*26a0*/  MOV R29, 0x3effffff ;  /* 0x3effffff001d7802 */ /* 0x000fe20000000f00 */
[----:B------:R-:W1:Y:S01]  /*26b0*/  F2I.NTZ R32, R32 ;  /* 0x0000002000207305 */ /* 0x000e620000203100 */
[----:B------:R-:W-:Y:S01]  /*26c0*/  FFMA R24, R2, R25, -0.0013887860113754868507 ;  /* 0xbab607ed02187423 */ /* 0x000fe20000000019 */
[----:B------:R-:W-:Y:S01]  /*26d0*/  ISETP.NE.U32.AND P1, PT, R3, 0x1, PT ;  /* 0x000000010300780c */ /* 0x000fe20003f25070 */
[----:B------:R-:W-:Y:S01]  /*26e0*/  BSSY.RECONVERGENT B1, `(.L_x_22) ;  /* 0x0000046000017945 */ /* 0x000fe20003800200 */
[----:B------:R-:W-:-:S02]  /*26f0*/  LOP3.LUT P2, RZ, R27, 0x2, RZ, 0xc0, !PT ;  /* 0x000000021bff7812 */ /* 0x000fc4000784c0ff */
[----:B------:R-:W-:Y:S02]  /*2700*/  FSEL R3, R24, -0.00019574658654164522886, !P1 ;  /* 0xb94d415318037808 */ /* 0x000fe40004800000 */
[----:B------:R-:W-:Y:S02]  /*2710*/  FSEL R25, R26, 0.0083327032625675201416, !P1 ;  /* 0x3c0885e41a197808 */ /* 0x000fe40004800000 */
[----:B------:R-:W-:Y:S02]  /*2720*/  FSEL R29, -R29, -0.16666662693023681641, !P1 ;  /* 0xbe2aaaa81d1d7808 */ /* 0x000fe40004800100 */
[----:B------:R-:W-:Y:S01]  /*2730*/  FSEL R11, R11, 1, P1 ;  /* 0x3f8000000b0b7808 */ /* 0x000fe20000800000 */
[C---:B------:R-:W-:Y:S01]  /*2740*/  FFMA R3, R2.reuse, R3, R25 ;  /* 0x0000000302037223 */ /* 0x040fe20000000019 */
[----:B------:R-:W-:Y:S01]  /*2750*/  FSETP.GE.AND P1, PT, |R13|, 105615, PT ;  /* 0x47ce47800d00780b */ /* 0x000fe20003f26200 */
[----:B-1----:R-:W-:Y:S01]  /*2760*/  IMAD.MOV.U32 R28, RZ, RZ, R32 ;  /* 0x000000ffff1c7224 */ /* 0x002fe200078e0020 */
[----:B------:R-:W-:Y:S01]  /*2770*/  I2FP.F32.S32 R24, R32 ;  /* 0x0000002000187245 */ /* 0x000fe20000201400 */
[C---:B------:R-:W-:Y:S01]  /*2780*/  FFMA R3, R2.reuse, R3, R29 ;  /* 0x0000000302037223 */ /* 0x040fe2000000001d */
[----:B------:R-:W-:-:S03]  /*2790*/  FFMA R2, R2, R11, RZ ;  /* 0x0000000b02027223 */ /* 0x000fc600000000ff */
[----:B------:R-:W-:Y:S01]  /*27a0*/  FFMA R25, R24, -1.5707962512969970703, R13 ;  /* 0xbfc90fda18197823 */ /* 0x000fe2000000000d */
[----:B------:R-:W-:-:S03]  /*27b0*/  FFMA R11, R2, R3, R11 ;  /* 0x00000003020b7223 */ /* 0x000fc6000000000b */
[----:B------:R-:W-:Y:S01]  /*27c0*/  FFMA R25, R24, -7.5497894158615963534e-08, R25 ;  /* 0xb3a2216818197823 */ /* 0x000fe20000000019 */
[----:B------:R-:W-:-:S03]  /*27d0*/  @P2 FADD R11, RZ, -R11 ;  /* 0x8000000bff0b2221 */ /* 0x000fc60000000000 */
[----:B------:R-:W-:-:S04]  /*27e0*/  FFMA R27, R24, -5.3903029534742383927e-15, R25 ;  /* 0xa7c234c5181b7823 */ /* 0x000fc80000000019 */
[----:B------:R-:W-:Y:S01]  /*27f0*/  IMAD.MOV.U32 R2, RZ, RZ, R27 ;  /* 0x000000ffff027224 */ /* 0x000fe200078e001b */
[----:B------:R-:W-:Y:S06]  /*2800*/  @!P1 BRA `(.L_x_23) ;  /* 0x0000000000cc9947 */ /* 0x000fec0003800000 */
[----:B------:R-:W-:-:S13]  /*2810*/  FSETP.NEU.AND P2, PT, |R13|, +INF , PT ;  /* 0x7f8000000d00780b */ /* 0x000fda0003f4d200 */
[----:B------:R-:W-:Y:S01]  /*2820*/  @!P2 FMUL R2, RZ, R13 ;  /* 0x0000000dff02a220 */ /* 0x000fe20000400000 */
[----:B------:R-:W-:Y:S01]  /*2830*/  @!P2 IMAD.MOV.U32 R32, RZ, RZ, RZ ;  /* 0x000000ffff20a224 */ /* 0x000fe200078e00ff */
[----:B------:R-:W-:Y:S06]  /*2840*/  @!P2 BRA `(.L_x_23) ;  /* 0x0000000000bca947 */ /* 0x000fec0003800000 */
[----:B------:R-:W-:Y:S02]  /*2850*/  IMAD.SHL.U32 R2, R13, 0x100, RZ ;  /* 0x000001000d027824 */ /* 0x000fe400078e00ff */
[----:B------:R-:W-:Y:S02]  /*2860*/  HFMA2 R29, -RZ, RZ, 0, 0 ;  /* 0x00000000ff1d7431 */ /* 0x000fe400000001ff */
[----:B------:R-:W-:Y:S01]  /*2870*/  IMAD.MOV.U32 R30, RZ, RZ, RZ ;  /* 0x000000ffff1e7224 */ /* 0x000fe200078e00ff */
[----:B------:R-:W-:Y:S01]  /*2880*/  UMOV UR4, URZ ;  /* 0x000000ff00047c82 */ /* 0x000fe20008000000 */
[----:B------:R-:W-:-:S07]  /*2890*/  LOP3.LUT R31, R2, 0x80000000, RZ, 0xfc, !PT ;  /* 0x80000000021f7812 */ /* 0x000fce00078efcff */
.L_x_24:
[----:B-1----:R-:W1:Y:S02]  /*28a0*/  LDC.64 R2, c[0x4][0x40] ;  /* 0x01001000ff027b82 */ /* 0x002e640000000a00 */
[----:B-1----:R-:W-:-:S05]  /*28b0*/  IMAD.WIDE.U32 R24, R30, 0x4, R2 ;  /* 0x000000041e187825 */ /* 0x002fca00078e0002 */
[----:B------:R-:W2:Y:S01]  /*28c0*/  LDG.E.CONSTANT R2, desc[UR6][R24.64] ;  /* 0x0000000618027981 */ /* 0x000ea2000c1e9900 */
[C---:B------:R-:W-:Y:S02]  /*28d0*/  IMAD R32, R30.reuse, 0x4, R1 ;  /* 0x000000041e207824 */ /* 0x040fe400078e0201 */
[----:B------:R-:W-:-:S05]  /*28e0*/  VIADD R30, R30, 0x1 ;  /* 0x000000011e1e7836 */ /* 0x000fca0000000000 */
[----:B------:R-:W-:Y:S01]  /*28f0*/  ISETP.NE.AND P2, PT, R30, 0x6, PT ;  /* 0x000000061e00780c */ /* 0x000fe20003f45270 */
[----:B--2---:R-:W-:-:S03]  /*2900*/  IMAD.WIDE.U32 R2, R2, R31, RZ ;  /* 0x0000001f02027225 */ /* 0x004fc600078e00ff */
[----:B------:R-:W-:-:S04]  /*2910*/  IADD3 R33, P3, PT, R2, R29, RZ ;  /* 0x0000001d02217210 */ /* 0x000fc80007f7e0ff */
[----:B------:R-:W-:Y:S01]  /*2920*/  IADD3.X R29, PT, PT, R3, UR4, RZ, P3, !PT ;  /* 0x00000004031d7c10 */ /* 0x000fe20009ffe4ff */
[----:B------:R1:W-:Y:S04]  /*2930*/  STL [R32], R33 ;  /* 0x0000002120007387 */ /* 0x0003e80000100800 */
[----:B------:R-:W-:Y:S05]  /*2940*/  @P2 BRA `(.L_x_24) ;  /* 0xfffffffc00d42947 */ /* 0x000fea000383ffff */
[----:B------:R-:W-:Y:S01]  /*2950*/  SHF.R.U32.HI R3, RZ, 0x17, R13 ;  /* 0x00000017ff037819 */ /* 0x000fe2000001160d */
[----:B------:R2:W-:Y:S03]  /*2960*/  STL [R1+0x18], R29 ;  /* 0x0000181d01007387 */ /* 0x0005e60000100800 */
[C---:B------:R-:W-:Y:S02]  /*2970*/  LOP3.LUT R2, R3.reuse, 0xe0, RZ, 0xc0, !PT ;  /* 0x000000e003027812 */ /* 0x040fe400078ec0ff */
[----:B------:R-:W-:-:S03]  /*2980*/  LOP3.LUT P2, RZ, R3, 0x1f, RZ, 0xc0, !PT ;  /* 0x0000001f03ff7812 */ /* 0x000fc6000784c0ff */
[----:B------:R-:W-:-:S05]  /*2990*/  VIADD R2, R2, 0xffffff80 ;  /* 0xffffff8002027836 */ /* 0x000fca0000000000 */
[----:B------:R-:W-:-:S05]  /*29a0*/  SHF.R.U32.HI R2, RZ, 0x5, R2 ;  /* 0x00000005ff027819 */ /* 0x000fca0000011602 */
[----:B------:R-:W-:-:S05]  /*29b0*/  IMAD R25, R2, -0x4, R1 ;  /* 0xfffffffc02197824 */ /* 0x000fca00078e0201 */
[----:B------:R-:W3:Y:S04]  /*29c0*/  LDL R30, [R25+0x18] ;  /* 0x00001800191e7983 */ /* 0x000ee80000100800 */
[----:B------:R-:W3:Y:S04]  /*29d0*/  LDL R2, [R25+0x14] ;  /* 0x0000140019027983 */ /* 0x000ee80000100800 */
[----:B------:R-:W4:Y:S01]  /*29e0*/  @P2 LDL R24, [R25+0x10] ;  /* 0x0000100019182983 */ /* 0x000f220000100800 */
[----:B------:R-:W-:Y:S01]  /*29f0*/  LOP3.LUT R3, R3, 0x1f, RZ, 0xc0, !PT ;  /* 0x0000001f03037812 */ /* 0x000fe200078ec0ff */
[----:B------:R-:W-:Y:S01]  /*2a00*/  UMOV UR4, 0x54442d19 ;  /* 0x54442d1900047882 */ /* 0x000fe20000000000 */
[----:B------:R-:W-:-:S02]  /*2a10*/  UMOV UR5, 0x3bf921fb ;  /* 0x3bf921fb00057882 */ /* 0x000fc40000000000 */
[-C--:B---3--:R-:W-:Y:S02]  /*2a20*/  @P2 SHF.L.W.U32.HI R30, R2, R3.reuse, R30 ;  /* 0x00000003021e2219 */ /* 0x088fe40000010e1e */
[----:B----4-:R-:W-:Y:S02]  /*2a30*/  @P2 SHF.L.W.U32.HI R2, R24, R3, R2 ;  /* 0x0000000318022219 */ /* 0x010fe40000010e02 */
[----:B------:R-:W-:Y:S02]  /*2a40*/  ISETP.GE.AND P2, PT, R13, RZ, PT ;  /* 0x000000ff0d00720c */ /* 0x000fe40003f46270 */
[C---:B-1----:R-:W-:Y:S02]  /*2a50*/  SHF.L.W.U32.HI R32, R2.reuse, 0x2, R30 ;  /* 0x0000000202207819 */ /* 0x042fe40000010e1e */
[----:B------:R-:W-:Y:S02]  /*2a60*/  SHF.L.U32 R2, R2, 0x2, RZ ;  /* 0x0000000202027819 */ /* 0x000fe400000006ff */
[----:B------:R-:W-:-:S02]  /*2a70*/  SHF.R.S32.HI R3, RZ, 0x1f, R32 ;  /* 0x0000001fff037819 */ /* 0x000fc40000011420 */
[----:B--2---:R-:W-:Y:S02]  /*2a80*/  SHF.R.U32.HI R29, RZ, 0x1e, R30 ;  /* 0x0000001eff1d7819 */ /* 0x004fe4000001161e */
        /* <DEDUP_REMOVED lines=11> */
.L_x_23:
[----:B------:R-:W-:Y:S05]  /*2b40*/  BSYNC.RECONVERGENT B1 ;  /* 0x0000000000017941 */ /* 0x000fea0003800200 */
.L_x_22:
[----:B------:R-:W-:Y:S02]  /*2b50*/  IMAD.MOV.U32 R29, RZ, RZ, 0x37cbac00 ;  /* 0x37cbac00ff1d7424 */ /* 0x000fe400078e00ff */
[----:B------:R-:W-:Y:S01]  /*2b60*/  FMUL R3, R2, R2 ;  /* 0x0000000202037220 */ /* 0x000fe20000400000 */
[C---:B------:R-:W-:Y:S01]  /*2b70*/  LOP3.LUT R25, R32.reuse, 0x1, RZ, 0xc0, !PT ;  /* 0x0000000120197812 */ /* 0x040fe200078ec0ff */
[----:B------:R-:W-:Y:S01]  /*2b80*/  BSSY.RECONVERGENT B1, `(.L_x_25) ;  /* 0x0000045000017945 */ /* 0x000fe20003800200 */
[----:B------:R-:W-:Y:S01]  /*2b90*/  MOV R30, 0x3effffff ;  /* 0x3effffff001e7802 */ /* 0x000fe20000000f00 */
[----:B------:R-:W-:Y:S01]  /*2ba0*/  FFMA R24, R3, R29, -0.0013887860113754868507 ;  /* 0xbab607ed03187423 */ /* 0x000fe2000000001d */
[----:B------:R-:W-:Y:S01]  /*2bb0*/  ISETP.NE.U32.AND P2, PT, R25, 0x1, PT ;  /* 0x000000011900780c */ /* 0x000fe20003f45070 */
[----:B------:R-:W-:Y:S02]  /*2bc0*/  VIADD R25, R32, 0x1 ;  /* 0x0000000120197836 */ /* 0x000fe40000000000 */
[----:B------:R-:W-:Y:S01]  /*2bd0*/  IMAD.MOV.U32 R33, RZ, RZ, R19 ;  /* 0x000000ffff217224 */ /* 0x000fe200078e0013 */
[----:B------:R-:W-:-:S02]  /*2be0*/  FSEL R24, R24, -0.00019574658654164522886, P2 ;  /* 0xb94d415318187808 */ /* 0x000fc40001000000 */
[----:B------:R-:W-:Y:S02]  /*2bf0*/  FSEL R32, R26, 0.0083327032625675201416, P2 ;  /* 0x3c0885e41a207808 */ /* 0x000fe40001000000 */
[----:B------:R-:W-:Y:S02]  /*2c00*/  LOP3.LUT P3, RZ, R25, 0x2, RZ, 0xc0, !PT ;  /* 0x0000000219ff7812 */ /* 0x000fe4000786c0ff */
[----:B------:R-:W-:Y:S01]  /*2c10*/  FSEL R2, R2, 1, !P2 ;  /* 0x3f80000002027808 */ /* 0x000fe20005000000 */
[----:B------:R-:W-:Y:S01]  /*2c20*/  FFMA R24, R3, R24, R32 ;  /* 0x0000001803187223 */ /* 0x000fe20000000020 */
[----:B------:R-:W-:-:S03]  /*2c30*/  FSEL R31, -R30, -0.16666662693023681641, P2 ;  /* 0xbe2aaaa81e1f7808 */ /* 0x000fc60001000100 */
[C---:B------:R-:W-:Y:S02]  /*2c40*/  FFMA R25, R3.reuse, R2, RZ ;  /* 0x0000000203197223 */ /* 0x040fe400000000ff */
[----:B------:R-:W-:Y:S01]  /*2c50*/  FFMA R24, R3, R24, R31 ;  /* 0x0000001803187223 */ /* 0x000fe2000000001f */
[----:B------:R-:W-:-:S03]  /*2c60*/  IMAD.MOV.U32 R3, RZ, RZ, R14 ;  /* 0x000000ffff037224 */ /* 0x000fc600078e000e */
[----:B------:R-:W-:-:S04]  /*2c70*/  FFMA R2, R25, R24, R2 ;  /* 0x0000001819027223 */ /* 0x000fc80000000002 */
[----:B------:R-:W-:-:S04]  /*2c80*/  @P3 FADD R2, RZ, -R2 ;  /* 0x80000002ff023221 */ /* 0x000fc80000000000 */
[----:B------:R-:W-:Y:S01]  /*2c90*/  FMUL R11, R11, R2 ;  /* 0x000000020b0b7220 */ /* 0x000fe20000400000 */
[----:B------:R-:W-:Y:S06]  /*2ca0*/  @!P0 BRA `(.L_x_26) ;  /* 0x0000000000c88947 */ /* 0x000fec0003800000 */
[----:B------:R-:W-:-:S13]  /*2cb0*/  FSETP.NEU.AND P2, PT, |R12|, +INF , PT ;  /* 0x7f8000000c00780b */ /* 0x000fda0003f4d200 */
[----:B------:R-:W-:Y:S01]  /*2cc0*/  @!P2 FMUL R3, RZ, R12 ;  /* 0x0000000cff03a220 */ /* 0x000fe20000400000 */
[----:B------:R-:W-:Y:S01]  /*2cd0*/  @!P2 IMAD.MOV.U32 R33, RZ, RZ, RZ ;  /* 0x000000ffff21a224 */ /* 0x000fe200078e00ff */
[----:B------:R-:W-:Y:S06]  /*2ce0*/  @!P2 BRA `(.L_x_26) ;  /* 0x0000000000b8a947 */ /* 0x000fec0003800000 */
[----:B------:R-:W-:Y:S01]  /*2cf0*/  IMAD.SHL.U32 R31, R12, 0x100, RZ ;  /* 0x000001000c1f7824 */ /* 0x000fe200078e00ff */
[----:B------:R-:W-:Y:S01]  /*2d00*/  CS2R R32, SRZ ;  /* 0x0000000000207805 */ /* 0x000fe2000001ff00 */
[----:B------:R-:W-:-:S03]  /*2d10*/  UMOV UR4, URZ ;  /* 0x000000ff00047c82 */ /* 0x000fc60008000000 */
[----:B------:R-:W-:-:S07]  /*2d20*/  LOP3.LUT R31, R31, 0x80000000, RZ, 0xfc, !PT ;  /* 0x800000001f1f7812 */ /* 0x000fce00078efcff */
.L_x_27:
[----:B-1----:R-:W1:Y:S02]  /*2d30*/  LDC.64 R2, c[0x4][0x40] ;  /* 0x01001000ff027b82 */ /* 0x002e640000000a00 */
[----:B-1----:R-:W-:-:S05]  /*2d40*/  IMAD.WIDE.U32 R24, R33, 0x4, R2 ;  /* 0x0000000421187825 */ /* 0x002fca00078e0002 */
[----:B------:R-:W2:Y:S01]  /*2d50*/  LDG.E.CONSTANT R2, desc[UR6][R24.64] ;  /* 0x0000000618027981 */ /* 0x000ea2000c1e9900 */
[C---:B------:R-:W-:Y:S01]  /*2d60*/  LEA R34, R33.reuse, R1, 0x2 ;  /* 0x0000000121227211 */ /* 0x040fe200078e10ff */
        /* <DEDUP_REMOVED lines=19> */
[----:B------:R-:W-:Y:S01]  /*2ea0*/  UMOV UR5, 0x3bf921fb ;  /* 0x3bf921fb00057882 */ /* 0x000fe20000000000 */
[----:B------:R-:W-:-:S02]  /*2eb0*/  ISETP.GE.AND P3, PT, R12, RZ, PT ;  /* 0x000000ff0c00720c */ /* 0x000fc40003f66270 */
[-C--:B---3--:R-:W-:Y:S02]  /*2ec0*/  @P2 SHF.L.W.U32.HI R31, R2, R24.reuse, R31 ;  /* 0x00000018021f2219 */ /* 0x088fe40000010e1f */
[----:B----4-:R-:W-:Y:S02]  /*2ed0*/  @P2 SHF.L.W.U32.HI R2, R3, R24, R2 ;  /* 0x0000001803022219 */ /* 0x010fe40000010e02 */
[--C-:B--2---:R-:W-:Y:S02]  /*2ee0*/  SHF.R.U32.HI R32, RZ, 0x1e, R31.reuse ;  /* 0x0000001eff207819 */ /* 0x104fe4000001161f */
[C---:B------:R-:W-:Y:S01]  /*2ef0*/  SHF.L.W.U32.HI R33, R2.reuse, 0x2, R31 ;  /* 0x0000000202217819 */ /* 0x040fe20000010e1f */
[----:B------:R-:W-:-:S03]  /*2f00*/  IMAD.SHL.U32 R2, R2, 0x4, RZ ;  /* 0x0000000402027824 */ /* 0x000fc600078e00ff */
[----:B------:R-:W-:Y:S02]  /*2f10*/  SHF.R.S32.HI R3, RZ, 0x1f, R33 ;  /* 0x0000001fff037819 */ /* 0x000fe40000011421 */
[----:B------:R-:W-:Y:S02]  /*2f20*/  LOP3.LUT R31, R33, R12, RZ, 0x3c, !PT ;  /* 0x0000000c211f7212 */ /* 0x000fe400078e3cff */
[C---:B------:R-:W-:Y:S02]  /*2f30*/  LOP3.LUT R2, R3.reuse, R2, RZ, 0x3c, !PT ;  /* 0x0000000203027212 */ /* 0x040fe400078e3cff */
[----:B------:R-:W-:Y:S02]  /*2f40*/  LOP3.LUT R3, R3, R33, RZ, 0x3c, !PT ;  /* 0x0000002103037212 */ /* 0x000fe400078e3cff */
[----:B------:R-:W-:Y:S02]  /*2f50*/  LEA.HI R33, R33, R32, RZ, 0x1 ;  /* 0x0000002021217211 */ /* 0x000fe400078f08ff */
[----:B------:R-:W-:-:S02]  /*2f60*/  ISETP.GE.AND P2, PT, R31, RZ, PT ;  /* 0x000000ff1f00720c */ /* 0x000fc40003f46270 */
[----:B------:R-:W2:Y:S01]  /*2f70*/  I2F.F64.S64 R2, R2 ;  /* 0x0000000200027312 */ /* 0x000ea20000301c00 */
[----:B------:R-:W-:-:S05]  /*2f80*/  IMAD.MOV R31, RZ, RZ, -R33 ;  /* 0x000000ffff1f7224 */ /* 0x000fca00078e0a21 */
[----:B------:R-:W-:Y:S01]  /*2f90*/  @!P3 MOV R33, R31 ;  /* 0x0000001f0021b202 */ /* 0x000fe20000000f00 */
[----:B--2---:R-:W-:-:S10]  /*2fa0*/  DMUL R24, R2, UR4 ;  /* 0x0000000402187c28 */ /* 0x004fd40008000000 */
[----:B------:R-:W2:Y:S02]  /*2fb0*/  F2F.F32.F64 R24, R24 ;  /* 0x0000001800187310 */ /* 0x000ea40000301000 */
[----:B--2---:R-:W-:-:S07]  /*2fc0*/  FSEL R3, -R24, R24, !P2 ;  /* 0x0000001818037208 */ /* 0x004fce0005000100 */
.L_x_26:
[----:B------:R-:W-:Y:S05]  /*2fd0*/  BSYNC.RECONVERGENT B1 ;  /* 0x0000000000017941 */ /* 0x000fea0003800200 */
.L_x_25:
[----:B------:R-:W-:Y:S01]  /*2fe0*/  FMUL R2, R3, R3 ;  /* 0x0000000303027220 */ /* 0x000fe20000400000 */
[C---:B------:R-:W-:Y:S01]  /*2ff0*/  LOP3.LUT R25, R33.reuse, 0x1, RZ, 0xc0, !PT ;  /* 0x0000000121197812 */ /* 0x040fe200078ec0ff */
[----:B------:R-:W-:Y:S01]  /*3000*/  BSSY.RECONVERGENT B1, `(.L_x_28) ;  /* 0x0000041000017945 */ /* 0x000fe20003800200 */
[----:B------:R-:W-:Y:S01]  /*3010*/  LOP3.LUT P3, RZ, R33, 0x2, RZ, 0xc0, !PT ;  /* 0x0000000221ff7812 */ /* 0x000fe2000786c0ff */
[----:B------:R-:W-:Y:S01]  /*3020*/  FFMA R24, R2, R29, -0.0013887860113754868507 ;  /* 0xbab607ed02187423 */ /* 0x000fe2000000001d */
[----:B------:R-:W-:-:S04]  /*3030*/  ISETP.NE.U32.AND P2, PT, R25, 0x1, PT ;  /* 0x000000011900780c */ /* 0x000fc80003f45070 */
[----:B------:R-:W-:Y:S02]  /*3040*/  FSEL R25, R24, -0.00019574658654164522886, !P2 ;  /* 0xb94d415318197808 */ /* 0x000fe40005000000 */
[----:B-1----:R-:W-:Y:S02]  /*3050*/  FSEL R35, R26, 0.0083327032625675201416, !P2 ;  /* 0x3c0885e41a237808 */ /* 0x002fe40005000000 */
[----:B------:R-:W-:Y:S02]  /*3060*/  FSEL R31, R3, 1, P2 ;  /* 0x3f800000031f7808 */ /* 0x000fe40001000000 */
[----:B------:R-:W-:Y:S01]  /*3070*/  FSEL R32, -R30, -0.16666662693023681641, !P2 ;  /* 0xbe2aaaa81e207808 */ /* 0x000fe20005000100 */
[C---:B------:R-:W-:Y:S02]  /*3080*/  FFMA R25, R2.reuse, R25, R35 ;  /* 0x0000001902197223 */ /* 0x040fe40000000023 */
[C---:B------:R-:W-:Y:S02]  /*3090*/  FFMA R24, R2.reuse, R31, RZ ;  /* 0x0000001f02187223 */ /* 0x040fe400000000ff */
[----:B------:R-:W-:-:S04]  /*30a0*/  FFMA R25, R2, R25, R32 ;  /* 0x0000001902197223 */ /* 0x000fc80000000020 */
[----:B------:R-:W-:-:S04]  /*30b0*/  FFMA R31, R24, R25, R31 ;  /* 0x00000019181f7223 */ /* 0x000fc8000000001f */
[----:B------:R-:W-:Y:S01]  /*30c0*/  @P3 FADD R31, RZ, -R31 ;  /* 0x8000001fff1f3221 */ /* 0x000fe20000000000 */
[----:B------:R-:W-:Y:S06]  /*30d0*/  @!P1 BRA `(.L_x_29) ;  /* 0x0000000000cc9947 */ /* 0x000fec0003800000 */
[----:B------:R-:W-:-:S13]  /*30e0*/  FSETP.NEU.AND P1, PT, |R13|, +INF , PT ;  /* 0x7f8000000d00780b */ /* 0x000fda0003f2d200 */
[----:B------:R-:W-:Y:S01]  /*30f0*/  @!P1 FMUL R27, RZ, R13 ;  /* 0x0000000dff1b9220 */ /* 0x000fe20000400000 */
[----:B------:R-:W-:Y:S01]  /*3100*/  @!P1 IMAD.MOV.U32 R28, RZ, RZ, RZ ;  /* 0x000000ffff1c9224 */ /* 0x000fe200078e00ff */
[----:B------:R-:W-:Y:S06]  /*3110*/  @!P1 BRA `(.L_x_29) ;  /* 0x0000000000bc9947 */ /* 0x000fec0003800000 */
[----:B------:R-:W-:Y:S01]  /*3120*/  IMAD.SHL.U32 R27, R13, 0x100, RZ ;  /* 0x000001000d1b7824 */ /* 0x000fe200078e00ff */
[----:B------:R-:W-:Y:S01]  /*3130*/  UMOV UR4, URZ ;  /* 0x000000ff00047c82 */ /* 0x000fe20008000000 */
[----:B------:R-:W-:Y:S02]  /*3140*/  IMAD.MOV.U32 R28, RZ, RZ, RZ ;  /* 0x000000ffff1c7224 */ /* 0x000fe400078e00ff */
[----:B------:R-:W-:Y:S01]  /*3150*/  IMAD.MOV.U32 R32, RZ, RZ, RZ ;  /* 0x000000ffff207224 */ /* 0x000fe200078e00ff */
[----:B------:R-:W-:-:S07]  /*3160*/  LOP3.LUT R27, R27, 0x80000000, RZ, 0xfc, !PT ;  /* 0x800000001b1b7812 */ /* 0x000fce00078efcff */
.L_x_30:
        /* <DEDUP_REMOVED lines=13> */
[C---:B-1----:R-:W-:Y:S02]  /*3240*/  LOP3.LUT R2, R24.reuse, 0xe0, RZ, 0xc0, !PT ;  /* 0x000000e018027812 */ /* 0x042fe400078ec0ff */
        /* <DEDUP_REMOVED lines=12> */
[----:B----4-:R-:W-:-:S04]  /*3310*/  @P1 SHF.L.W.U32.HI R2, R3, R24, R2 ;  /* 0x0000001803021219 */ /* 0x010fc80000010e02 */
[C-C-:B------:R-:W-:Y:S01]  /*3320*/  SHF.L.W.U32.HI R32, R2.reuse, 0x2, R27.reuse ;  /* 0x0000000202207819 */ /* 0x140fe20000010e1b */
[----:B------:R-:W-:Y:S01]  /*3330*/  IMAD.SHL.U32 R2, R2, 0x4, RZ ;  /* 0x0000000402027824 */ /* 0x000fe200078e00ff */
[----:B------:R-:W-:Y:S02]  /*3340*/  SHF.R.U32.HI R27, RZ, 0x1e, R27 ;  /* 0x0000001eff1b7819 */ /* 0x000fe4000001161b */
[----:B------:R-:W-:Y:S02]  /*3350*/  SHF.R.S32.HI R3, RZ, 0x1f, R32 ;  /* 0x0000001fff037819 */ /* 0x000fe40000011420 */
[----:B------:R-:W-:Y:S02]  /*3360*/  LOP3.LUT R13, R32, R13, RZ, 0x3c, !PT ;  /* 0x0000000d200d7212 */ /* 0x000fe400078e3cff */
[C---:B------:R-:W-:Y:S02]  /*3370*/  LOP3.LUT R2, R3.reuse, R2, RZ, 0x3c, !PT ;  /* 0x0000000203027212 */ /* 0x040fe400078e3cff */
[----:B------:R-:W-:-:S02]  /*3380*/  LOP3.LUT R3, R3, R32, RZ, 0x3c, !PT ;  /* 0x0000002003037212 */ /* 0x000fc400078e3cff */
[----:B--2---:R-:W-:Y:S02]  /*3390*/  LEA.HI R28, R32, R27, RZ, 0x1 ;  /* 0x0000001b201c7211 */ /* 0x004fe400078f08ff */
[----:B------:R-:W-:Y:S02]  /*33a0*/  ISETP.GE.AND P1, PT, R13, RZ, PT ;  /* 0x000000ff0d00720c */ /* 0x000fe40003f26270 */
[----:B------:R-:W1:Y:S01]  /*33b0*/  I2F.F64.S64 R2, R2 ;  /* 0x0000000200027312 */ /* 0x000e620000301c00 */
[----:B------:R-:W-:-:S05]  /*33c0*/  IMAD.MOV R13, RZ, RZ, -R28 ;  /* 0x000000ffff0d7224 */ /* 0x000fca00078e0a1c */
[----:B------:R-:W-:Y:S01]  /*33d0*/  @!P2 MOV R28, R13 ;  /* 0x0000000d001ca202 */ /* 0x000fe20000000f00 */
[----:B-1----:R-:W-:-:S10]  /*33e0*/  DMUL R24, R2, UR4 ;  /* 0x0000000402187c28 */ /* 0x002fd40008000000 */
[----:B------:R-:W1:Y:S02]  /*33f0*/  F2F.F32.F64 R24, R24 ;  /* 0x0000001800187310 */ /* 0x000e640000301000 */
[----:B-1----:R-:W-:-:S07]  /*3400*/  FSEL R27, -R24, R24, !P1 ;  /* 0x00000018181b7208 */ /* 0x002fce0004800100 */
.L_x_29:
[----:B------:R-:W-:Y:S05]  /*3410*/  BSYNC.RECONVERGENT B1 ;  /* 0x0000000000017941 */ /* 0x000fea0003800200 */
.L_x_28:
[----:B------:R-:W-:Y:S01]  /*3420*/  FMUL R2, R27, R27 ;  /* 0x0000001b1b027220 */ /* 0x000fe20000400000 */
[C---:B------:R-:W-:Y:S01]  /*3430*/  LOP3.LUT R13, R28.reuse, 0x1, RZ, 0xc0, !PT ;  /* 0x000000011c0d7812 */ /* 0x040fe200078ec0ff */
[----:B------:R-:W-:Y:S01]  /*3440*/  BSSY.RECONVERGENT B1, `(.L_x_31) ;  /* 0x0000042000017945 */ /* 0x000fe20003800200 */
[----:B------:R-:W-:Y:S01]  /*3450*/  LOP3.LUT P2, RZ, R28, 0x2, RZ, 0xc0, !PT ;  /* 0x000000021cff7812 */ /* 0x000fe2000784c0ff */
[----:B------:R-:W-:Y:S01]  /*3460*/  FFMA R3, R2, R29, -0.0013887860113754868507 ;  /* 0xbab607ed02037423 */ /* 0x000fe2000000001d */
[----:B------:R-:W-:-:S04]  /*3470*/  ISETP.NE.U32.AND P1, PT, R13, 0x1, PT ;  /* 0x000000010d00780c */ /* 0x000fc80003f25070 */
[----:B------:R-:W-:Y:S02]  /*3480*/  FSEL R3, R3, -0.00019574658654164522886, !P1 ;  /* 0xb94d415303037808 */ /* 0x000fe40004800000 */
[----:B------:R-:W-:Y:S02]  /*3490*/  FSEL R13, R26, 0.0083327032625675201416, !P1 ;  /* 0x3c0885e41a0d7808 */ /* 0x000fe40004800000 */
[----:B------:R-:W-:Y:S02]  /*34a0*/  FSEL R27, R27, 1, P1 ;  /* 0x3f8000001b1b7808 */ /* 0x000fe40000800000 */
[----:B------:R-:W-:Y:S01]  /*34b0*/  FSEL R28, -R30, -0.16666662693023681641, !P1 ;  /* 0xbe2aaaa81e1c7808 */ /* 0x000fe20004800100 */
[C---:B------:R-:W-:Y:S02]  /*34c0*/  FFMA R3, R2.reuse, R3, R13 ;  /* 0x0000000302037223 */ /* 0x040fe4000000000d */
[C---:B------:R-:W-:Y:S02]  /*34d0*/  FFMA R24, R2.reuse, R27, RZ ;  /* 0x0000001b02187223 */ /* 0x040fe400000000ff */
[----:B------:R-:W-:-:S04]  /*34e0*/  FFMA R3, R2, R3, R28 ;  /* 0x0000000302037223 */ /* 0x000fc8000000001c */
        /* <DEDUP_REMOVED lines=13> */
.L_x_33:
        /* <DEDUP_REMOVED lines=11> */
[----:B-1----:R-:W-:Y:S01]  /*3670*/  SHF.R.U32.HI R19, RZ, 0x17, R12 ;  /* 0x00000017ff137819 */ /* 0x002fe2000001160c */
        /* <DEDUP_REMOVED lines=11> */
[----:B------:R-:W-:Y:S01]  /*3730*/  UMOV UR5, 0x3bf921fb ;  /* 0x3bf921fb00057882 */ /* 0x000fe20000000000 */
[----:B------:R-:W-:-:S02]  /*3740*/  ISETP.GE.AND P1, PT, R12, RZ, PT ;  /* 0x000000ff0c00720c */ /* 0x000fc40003f26270 */
[-C--:B--2---:R-:W-:Y:S02]  /*3750*/  @P0 SHF.L.W.U32.HI R14, R3, R19.reuse, R14 ;  /* 0x00000013030e0219 */ /* 0x084fe40000010e0e */
[----:B---3--:R-:W-:-:S04]  /*3760*/  @P0 SHF.L.W.U32.HI R3, R2, R19, R3 ;  /* 0x0000001302030219 */ /* 0x008fc80000010e03 */
[C-C-:B------:R-:W-:Y:S01]  /*3770*/  SHF.L.W.U32.HI R19, R3.reuse, 0x2, R14.reuse ;  /* 0x0000000203137819 */ /* 0x140fe20000010e0e */
[----:B------:R-:W-:Y:S01]  /*3780*/  IMAD.SHL.U32 R3, R3, 0x4, RZ ;  /* 0x0000000403037824 */ /* 0x000fe200078e00ff */
[----:B------:R-:W-:Y:S02]  /*3790*/  SHF.R.U32.HI R14, RZ, 0x1e, R14 ;  /* 0x0000001eff0e7819 */ /* 0x000fe4000001160e */
[----:B------:R-:W-:Y:S02]  /*37a0*/  SHF.R.S32.HI R28, RZ, 0x1f, R19 ;  /* 0x0000001fff1c7819 */ /* 0x000fe40000011413 */
[----:B------:R-:W-:Y:S02]  /*37b0*/  LOP3.LUT R12, R19, R12, RZ, 0x3c, !PT ;  /* 0x0000000c130c7212 */ /* 0x000fe400078e3cff */
[C---:B------:R-:W-:Y:S02]  /*37c0*/  LOP3.LUT R2, R28.reuse, R3, RZ, 0x3c, !PT ;  /* 0x000000031c027212 */ /* 0x040fe400078e3cff */
[----:B------:R-:W-:-:S02]  /*37d0*/  LOP3.LUT R3, R28, R19, RZ, 0x3c, !PT ;  /* 0x000000131c037212 */ /* 0x000fc400078e3cff */
[----:B------:R-:W-:Y:S02]  /*37e0*/  LEA.HI R19, R19, R14, RZ, 0x1 ;  /* 0x0000000e13137211 */ /* 0x000fe400078f08ff */
[----:B------:R-:W-:Y:S02]  /*37f0*/  ISETP.GE.AND P0, PT, R12, RZ, PT ;  /* 0x000000ff0c00720c */ /* 0x000fe40003f06270 */
[----:B------:R-:W2:Y:S01]  /*3800*/  I2F.F64.S64 R2, R2 ;  /* 0x0000000200027312 */ /* 0x000ea20000301c00 */
[----:B------:R-:W-:-:S05]  /*3810*/  IMAD.MOV R12, RZ, RZ, -R19 ;  /* 0x000000ffff0c7224 */ /* 0x000fca00078e0a13 */
[----:B------:R-:W-:Y:S01]  /*3820*/  @!P1 MOV R19, R12 ;  /* 0x0000000c00139202 */ /* 0x000fe20000000f00 */
[----:B--2---:R-:W-:-:S10]  /*3830*/  DMUL R32, R2, UR4 ;  /* 0x0000000402207c28 */ /* 0x004fd40008000000 */
[----:B------:R-:W2:Y:S02]  /*3840*/  F2F.F32.F64 R32, R32 ;  /* 0x0000002000207310 */ /* 0x000ea40000301000 */
[----:B-12---:R-:W-:-:S07]  /*3850*/  FSEL R14, -R32, R32, !P0 ;  /* 0x00000020200e7208 */ /* 0x006fce0004000100 */
.L_x_32:
[----:B------:R-:W-:Y:S05]  /*3860*/  BSYNC.RECONVERGENT B1 ;  /* 0x0000000000017941 */ /* 0x000fea0003800200 */
.L_x_31:
[----:B------:R-:W1:Y:S01]  /*3870*/  LDC.64 R2, c[0x0][0x388] ;  /* 0x0000e200ff027b82 */ /* 0x000e620000000a00 */
[----:B------:R-:W-:Y:S01]  /*3880*/  LOP3.LUT R12, R19, 0x1, RZ, 0xc0, !PT ;  /* 0x00000001130c7812 */ /* 0x000fe200078ec0ff */
[----:B------:R-:W-:Y:S01]  /*3890*/  FMUL R28, R14, R14 ;  /* 0x0000000e0e1c7220 */ /* 0x000fe20000400000 */
[----:B------:R-:W-:Y:S02]  /*38a0*/  VIADD R18, R18, 0x10974f ;  /* 0x0010974f12127836 */ /* 0x000fe40000000000 */
[----:B------:R-:W-:Y:S01]  /*38b0*/  ISETP.NE.U32.AND P0, PT, R12, 0x1, PT ;  /* 0x000000010c00780c */ /* 0x000fe20003f05070 */
[----:B------:R-:W-:Y:S01]  /*38c0*/  FFMA R29, R28, R29, -0.0013887860113754868507 ;  /* 0xbab607ed1c1d7423 */ /* 0x000fe2000000001d */
[----:B------:R-:W-:Y:S02]  /*38d0*/  SHF.R.U32.HI R12, RZ, 0x2, R15 ;  /* 0x00000002ff0c7819 */ /* 0x000fe4000001160f */
[----:B------:R-:W-:Y:S02]  /*38e0*/  FSEL R13, R26, 0.0083327032625675201416, P0 ;  /* 0x3c0885e41a0d7808 */ /* 0x000fe40000000000 */
[----:B------:R-:W-:Y:S01]  /*38f0*/  LOP3.LUT R15, R12, R15, RZ, 0x3c, !PT ;  /* 0x0000000f0c0f7212 */ /* 0x000fe200078e3cff */
[----:B------:R-:W-:Y:S01]  /*3900*/  IMAD.SHL.U32 R12, R23, 0x10, RZ ;  /* 0x00000010170c7824 */ /* 0x000fe200078e00ff */
[----:B------:R-:W-:-:S02]  /*3910*/  FSEL R29, R29, -0.00019574658654164522886, P0 ;  /* 0xb94d41531d1d7808 */ /* 0x000fc40000000000 */
[----:B------:R-:W-:Y:S01]  /*3920*/  FSEL R31, -R30, -0.16666662693023681641, P0 ;  /* 0xbe2aaaa81e1f7808 */ /* 0x000fe20000000100 */
[----:B------:R-:W-:Y:S02]  /*3930*/  IMAD.SHL.U32 R25, R15, 0x2, RZ ;  /* 0x000000020f197824 */ /* 0x000fe400078e00ff */
[----:B------:R-:W-:Y:S01]  /*3940*/  FFMA R29, R28, R29, R13 ;  /* 0x0000001d1c1d7223 */ /* 0x000fe2000000000d */
[----:B------:R-:W-:Y:S02]  /*3950*/  IMAD.MOV.U32 R13, RZ, RZ, R22 ;  /* 0x000000ffff0d7224 */ /* 0x000fe400078e0016 */
[----:B------:R-:W-:Y:S01]  /*3960*/  LOP3.LUT R32, R23, R12, R25, 0x96, !PT ;  /* 0x0000000c17207212 */ /* 0x000fe200078e9619 */
[----:B------:R-:W-:Y:S01]  /*3970*/  VIADD R25, R19, 0x1 ;  /* 0x0000000113197836 */ /* 0x000fe20000000000 */
[----:B------:R-:W-:Y:S01]  /*3980*/  MOV R12, R21 ;  /* 0x00000015000c7202 */ /* 0x000fe20000000f00 */
[----:B------:R-:W-:Y:S01]  /*3990*/  IMAD.MOV.U32 R19, RZ, RZ, R20 ;  /* 0x000000ffff137224 */ /* 0x000fe200078e0014 */
[----:B------:R-:W-:Y:S01]  /*39a0*/  LOP3.LUT R21, R32, R15, RZ, 0x3c, !PT ;  /* 0x0000000f20157212 */ /* 0x000fe200078e3cff */
[----:B-1----:R-:W-:Y:S01]  /*39b0*/  IMAD.WIDE R26, R10, 0x30, R2 ;  /* 0x000000300a1a7825 */ /* 0x002fe200078e0202 */
[----:B------:R-:W-:-:S03]  /*39c0*/  LOP3.LUT P1, RZ, R25, 0x2, RZ, 0xc0, !PT ;  /* 0x0000000219ff7812 */ /* 0x000fc6000782c0ff */
[----:B------:R-:W-:Y:S01]  /*39d0*/  HFMA2 R15, -RZ, RZ, 0.1171875, 0 ;  /* 0x2f800000ff0f7431 */ /* 0x000fe200000001ff */
[----:B------:R-:W-:Y:S01]  /*39e0*/  FSEL R3, R14, 1, !P0 ;  /* 0x3f8000000e037808 */ /* 0x000fe20004000000 */
[----:B------:R-:W-:Y:S01]  /*39f0*/  IMAD.MOV.U32 R20, RZ, RZ, R23 ;  /* 0x000000ffff147224 */ /* 0x000fe200078e0017 */
[----:B------:R-:W-:Y:S01]  /*3a00*/  STG.E.64 desc[UR6][R26.64], R18 ;  /* 0x000000121a007986 */ /* 0x000fe2000c101b06 */
[----:B------:R-:W-:Y:S02]  /*3a10*/  IMAD.IADD R2, R21, 0x1, R18 ;  /* 0x0000000115027824 */ /* 0x000fe400078e0212 */
[C---:B------:R-:W-:Y:S01]  /*3a20*/  FFMA R29, R28.reuse, R29, R31 ;  /* 0x0000001d1c1d7223 */ /* 0x040fe2000000001f */
[----:B------:R-:W-:Y:S01]  /*3a30*/  FFMA R28, R28, R3, RZ ;  /* 0x000000031c1c7223 */ /* 0x000fe200000000ff */
[----:B------:R-:W-:Y:S01]  /*3a40*/  STG.E.64 desc[UR6][R26.64+0x18], RZ ;  /* 0x000018ff1a007986 */ /* 0x000fe2000c101b06 */
[----:B------:R-:W-:Y:S02]  /*3a50*/  I2FP.F32.U32 R2, R2 ;  /* 0x0000000200027245 */ /* 0x000fe40000201000 */
[----:B------:R-:W-:Y:S01]  /*3a60*/  FFMA R3, R28, R29, R3 ;  /* 0x0000001d1c037223 */ /* 0x000fe20000000003 */
[----:B------:R-:W-:Y:S02]  /*3a70*/  STG.E desc[UR6][R26.64+0x20], RZ ;  /* 0x000020ff1a007986 */ /* 0x000fe4000c101906 */
[----:B------:R-:W-:-:S02]  /*3a80*/  FFMA R2, R2, R15, 1.1641532182693481445e-10 ;  /* 0x2f00000002027423 */ /* 0x000fc4000000000f */
[----:B------:R-:W-:Y:S01]  /*3a90*/  STG.E.64 desc[UR6][R26.64+0x28], RZ ;  /* 0x000028ff1a007986 */ /* 0x000fe2000c101b06 */
[----:B------:R-:W-:Y:S01]  /*3aa0*/  @P1 FADD R3, RZ, -R3 ;  /* 0x80000003ff031221 */ /* 0x000fe20000000000 */
[-C--:B------:R-:W-:Y:S02]  /*3ab0*/  FFMA R6, R11, R2.reuse, R6 ;  /* 0x000000020b067223 */ /* 0x080fe40000000006 */
[----:B------:R-:W-:Y:S01]  /*3ac0*/  STG.E.64 desc[UR6][R26.64+0x10], R20 ;  /* 0x000010141a007986 */ /* 0x000fe2000c101b06 */
[-C--:B------:R-:W-:Y:S01]  /*3ad0*/  FFMA R7, R24, R2.reuse, R7 ;  /* 0x0000000218077223 */ /* 0x080fe20000000007 */
[----:B------:R-:W-:Y:S01]  /*3ae0*/  FFMA R8, R3, R2, R8 ;  /* 0x0000000203087223 */ /* 0x000fe20000000008 */
[----:B------:R-:W-:Y:S01]  /*3af0*/  IMAD.MOV.U32 R2, RZ, RZ, R5 ;  /* 0x000000ffff027224 */ /* 0x000fe200078e0005 */
[----:B------:R1:W-:Y:S02]  /*3b00*/  STG.E.64 desc[UR6][R26.64+0x8], R12 ;  /* 0x0000080c1a007986 */ /* 0x0003e4000c101b06 */
[----:B-1----:R-:W-:-:S02]  /*3b10*/  IMAD.MOV.U32 R13, RZ, RZ, R4 ;  /* 0x000000ffff0d7224 */ /* 0x002fc400078e0004 */
[----:B------:R-:W-:Y:S01]  /*3b20*/  IMAD.MOV.U32 R12, RZ, RZ, R0 ;  /* 0x000000ffff0c7224 */ /* 0x000fe200078e0000 */
[----:B------:R-:W-:Y:S06]  /*3b30*/  BRA `(.L_x_34) ;  /* 0xffffffd4001c7947 */ /* 0x000fec000383ffff */
.L_x_18:
[----:B------:R-:W-:Y:S05]  /*3b40*/  BSYNC.RECONVERGENT B0 ;  /* 0x0000000000007941 */ /* 0x000fea0003800200 */
.L_x_8:
[----:B------:R-:W1:Y:S01]  /*3b50*/  LDCU UR4, c[0x0][0x39c] ;  /* 0x00007380ff0477ac */ /* 0x000e620008000800 */
[----:B------:R-:W-:Y:S01]  /*3b60*/  FMUL R7, R11, R11 ;  /* 0x0000000b0b077220 */ /* 0x000fe20000400000 */
[----:B------:R-:W-:Y:S01]  /*3b70*/  BSSY.RECONVERGENT B0, `(.L_x_35) ;  /* 0x000001d000007945 */ /* 0x000fe20003800200 */
[----:B------:R-:W2:Y:S02]  /*3b80*/  LDCU.64 UR8, c[0x0][0x3a0] ;  /* 0x00007400ff0877ac */ /* 0x000ea40008000a00 */
[----:B------:R-:W-:Y:S01]  /*3b90*/  FFMA R6, R24, R24, R7 ;  /* 0x0000001818067223 */ /* 0x000fe20000000007 */
[----:B-1----:R-:W-:Y:S01]  /*3ba0*/  FADD R0, R12, -UR4 ;  /* 0x800000040c007e21 */ /* 0x002fe20008000000 */
[----:B--2---:R-:W-:-:S03]  /*3bb0*/  FADD R5, R13, -UR8 ;  /* 0x800000080d057e21 */ /* 0x004fc60008000000 */
[----:B------:R-:W-:Y:S01]  /*3bc0*/  FMUL R8, R0, R0 ;  /* 0x0000000000087220 */ /* 0x000fe20000400000 */
[----:B------:R-:W-:Y:S01]  /*3bd0*/  FADD R4, R2, -UR9 ;  /* 0x8000000902047e21 */ /* 0x000fe20008000000 */
[----:B------:R-:W-:Y:S01]  /*3be0*/  FMUL R7, R0, R11 ;  /* 0x0000000b00077220 */ /* 0x000fe20000400000 */
[----:B------:R-:W-:Y:S01]  /*3bf0*/  FFMA R0, R3, R3, R6 ;  /* 0x0000000303007223 */ /* 0x000fe20000000006 */
[C---:B------:R-:W-:Y:S02]  /*3c00*/  FFMA R15, R5.reuse, R5, R8 ;  /* 0x00000005050f7223 */ /* 0x040fe40000000008 */
[----:B------:R-:W-:Y:S01]  /*3c10*/  FFMA R6, R5, R24, R7 ;  /* 0x0000001805067223 */ /* 0x000fe20000000007 */
[----:B------:R-:W-:Y:S01]  /*3c20*/  FMUL R14, R0, -4 ;  /* 0xc0800000000e7820 */ /* 0x000fe20000400000 */
[C---:B------:R-:W-:Y:S02]  /*3c30*/  FFMA R15, R4.reuse, R4, R15 ;  /* 0x00000004040f7223 */ /* 0x040fe4000000000f */
[----:B------:R-:W-:-:S02]  /*3c40*/  FFMA R6, R4, R3, R6 ;  /* 0x0000000304067223 */ /* 0x000fc40000000006 */
[----:B------:R-:W-:Y:S02]  /*3c50*/  FFMA R15, -R18, R18, R15 ;  /* 0x00000012120f7223 */ /* 0x000fe4000000010f */
[----:B------:R-:W-:Y:S02]  /*3c60*/  FADD R8, R6, R6 ;  /* 0x0000000606087221 */ /* 0x000fe40000000000 */
[----:B------:R-:W-:-:S04]  /*3c70*/  FMUL R15, R15, R14 ;  /* 0x0000000e0f0f7220 */ /* 0x000fc80000400000 */
[----:B------:R-:W-:-:S04]  /*3c80*/  FFMA R14, R8, R8, R15 ;  /* 0x00000008080e7223 */ /* 0x000fc8000000000f */
[----:B------:R-:W-:Y:S01]  /*3c90*/  VIADD R4, R14, 0xf3000000 ;  /* 0xf30000000e047836 */ /* 0x000fe20000000000 */
[----:B------:R1:W2:Y:S04]  /*3ca0*/  MUFU.RSQ R5, R14 ;  /* 0x0000000e00057308 */ /* 0x0002a80000001400 */
[----:B------:R-:W-:-:S13]  /*3cb0*/  ISETP.GT.U32.AND P0, PT, R4, 0x727fffff, PT ;  /* 0x727fffff0400780c */ /* 0x000fda0003f04070 */
[----:B-12---:R-:W-:Y:S05]  /*3cc0*/  @!P0 BRA `(.L_x_36) ;  /* 0x00000000000c8947 */ /* 0x006fea0003800000 */
[----:B------:R-:W-:-:S07]  /*3cd0*/  MOV R22, 0x3cf0 ;  /* 0x00003cf000167802 */ /* 0x000fce0000000f00 */
[----:B0-----:R-:W-:Y:S05]  /*3ce0*/  CALL.REL.NOINC `($__internal_1_$__cuda_sm20_sqrt_rn_f32_slowpath) ;  /* 0x0000000800947944 */ /* 0x001fea0003c00000 */
[----:B------:R-:W-:Y:S05]  /*3cf0*/  BRA `(.L_x_37) ;  /* 0x0000000000107947 */ /* 0x000fea0003800000 */
.L_x_36:
[----:B------:R-:W-:Y:S01]  /*3d00*/  FMUL.FTZ R25, R14, R5 ;  /* 0x000000050e197220 */ /* 0x000fe20000410000 */
[----:B------:R-:W-:-:S03]  /*3d10*/  FMUL.FTZ R5, R5, 0.5 ;  /* 0x3f00000005057820 */ /* 0x000fc60000410000 */
[----:B------:R-:W-:-:S04]  /*3d20*/  FFMA R4, -R25, R25, R14 ;  /* 0x0000001919047223 */ /* 0x000fc8000000010e */
[----:B------:R-:W-:-:S07]  /*3d30*/  FFMA R25, R4, R5, R25 ;  /* 0x0000000504197223 */ /* 0x000fce0000000019 */
.L_x_37:
[----:B------:R-:W-:Y:S05]  /*3d40*/  BSYNC.RECONVERGENT B0 ;  /* 0x0000000000007941 */ /* 0x000fea0003800200 */
.L_x_35:
[----:B------:R-:W1:Y:S01]  /*3d50*/  F2F.F64.F32 R6, R0 ;  /* 0x0000000000067310 */ /* 0x000e620000201800 */
[----:B------:R-:W-:Y:S01]  /*3d60*/  MOV R4, 0x1 ;  /* 0x0000000100047802 */ /* 0x000fe20000000f00 */
[----:B------:R-:W-:Y:S01]  /*3d70*/  BSSY.RECONVERGENT B0, `(.L_x_38) ;  /* 0x0000019000007945 */ /* 0x000fe20003800200 */
[----:B-1----:R-:W-:-:S06]  /*3d80*/  DADD R6, R6, R6 ;  /* 0x0000000006067229 */ /* 0x002fcc0000000006 */
[----:B------:R-:W1:Y:S02]  /*3d90*/  MUFU.RCP64H R5, R7 ;  /* 0x0000000700057308 */ /* 0x000e640000001800 */
[----:B-1----:R-:W-:-:S08]  /*3da0*/  DFMA R14, -R6, R4, 1 ;  /* 0x3ff00000060e742b */ /* 0x002fd00000000104 */
[----:B------:R-:W-:-:S08]  /*3db0*/  DFMA R14, R14, R14, R14 ;  /* 0x0000000e0e0e722b */ /* 0x000fd0000000000e */
[----:B------:R-:W-:Y:S01]  /*3dc0*/  DFMA R4, R4, R14, R4 ;  /* 0x0000000e0404722b */ /* 0x000fe20000000004 */
[----:B------:R-:W-:-:S07]  /*3dd0*/  FADD R14, -R8, R25 ;  /* 0x00000019080e7221 */ /* 0x000fce0000000100 */
[----:B0-----:R-:W-:Y:S01]  /*3de0*/  DFMA R16, -R6, R4, 1 ;  /* 0x3ff000000610742b */ /* 0x001fe20000000104 */
[----:B------:R-:W0:Y:S07]  /*3df0*/  F2F.F64.F32 R14, R14 ;  /* 0x0000000e000e7310 */ /* 0x000e2e0000201800 */
[----:B------:R-:W-:-:S08]  /*3e00*/  DFMA R4, R4, R16, R4 ;  /* 0x000000100404722b */ /* 0x000fd00000000004 */
[----:B0-----:R-:W-:Y:S01]  /*3e10*/  DMUL R16, R14, R4 ;  /* 0x000000040e107228 */ /* 0x001fe20000000000 */
[----:B------:R-:W-:-:S07]  /*3e20*/  FSETP.GEU.AND P1, PT, |R15|, 6.5827683646048100446e-37, PT ;  /* 0x036000000f00780b */ /* 0x000fce0003f2e200 */
[----:B------:R-:W-:-:S08]  /*3e30*/  DFMA R18, -R6, R16, R14 ;  /* 0x000000100612722b */ /* 0x000fd0000000010e */
[----:B------:R-:W-:-:S10]  /*3e40*/  DFMA R4, R4, R18, R16 ;  /* 0x000000120404722b */ /* 0x000fd40000000010 */
[----:B------:R-:W-:-:S05]  /*3e50*/  FFMA R0, RZ, R7, R5 ;  /* 0x00000007ff007223 */ /* 0x000fca0000000005 */
[----:B------:R-:W-:-:S13]  /*3e60*/  FSETP.GT.AND P0, PT, |R0|, 1.469367938527859385e-39, PT ;  /* 0x001000000000780b */ /* 0x000fda0003f04200 */
[----:B------:R-:W-:Y:S05]  /*3e70*/  @P0 BRA P1, `(.L_x_39) ;  /* 0x0000000000200947 */ /* 0x000fea0000800000 */
[----:B------:R-:W-:Y:S01]  /*3e80*/  IMAD.MOV.U32 R18, RZ, RZ, R14 ;  /* 0x000000ffff127224 */ /* 0x000fe200078e000e */
[----:B------:R-:W-:Y:S01]  /*3e90*/  MOV R0, 0x3ee0 ;  /* 0x00003ee000007802 */ /* 0x000fe20000000f00 */
[----:B------:R-:W-:Y:S02]  /*3ea0*/  IMAD.MOV.U32 R19, RZ, RZ, R15 ;  /* 0x000000ffff137224 */ /* 0x000fe400078e000f */
[----:B------:R-:W-:Y:S02]  /*3eb0*/  IMAD.MOV.U32 R16, RZ, RZ, R6 ;  /* 0x000000ffff107224 */ /* 0x000fe400078e0006 */
[----:B------:R-:W-:-:S07]  /*3ec0*/  IMAD.MOV.U32 R17, RZ, RZ, R7 ;  /* 0x000000ffff117224 */ /* 0x000fce00078e0007 */
[----:B------:R-:W-:Y:S05]  /*3ed0*/  CALL.REL.NOINC `($__internal_0_$__cuda_sm20_div_rn_f64_full) ;  /* 0x0000000000a47944 */ /* 0x000fea0003c00000 */
[----:B------:R-:W-:Y:S01]  /*3ee0*/  MOV R4, R14 ;  /* 0x0000000e00047202 */ /* 0x000fe20000000f00 */
[----:B------:R-:W-:-:S07]  /*3ef0*/  IMAD.MOV.U32 R5, RZ, RZ, R15 ;  /* 0x000000ffff057224 */ /* 0x000fce00078e000f */
.L_x_39:
[----:B------:R-:W-:Y:S05]  /*3f00*/  BSYNC.RECONVERGENT B0 ;  /* 0x0000000000007941 */ /* 0x000fea0003800200 */
.L_x_38:
[----:B------:R-:W0:Y:S01]  /*3f10*/  MUFU.RCP64H R15, R7 ;  /* 0x00000007000f7308 */ /* 0x000e220000001800 */
[----:B------:R-:W-:Y:S01]  /*3f20*/  IMAD.MOV.U32 R14, RZ, RZ, 0x1 ;  /* 0x00000001ff0e7424 */ /* 0x000fe200078e00ff */
[----:B------:R-:W-:Y:S05]  /*3f30*/  BSSY.RECONVERGENT B0, `(.L_x_40) ;  /* 0x0000016000007945 */ /* 0x000fea0003800200 */
[----:B0-----:R-:W-:-:S08]  /*3f40*/  DFMA R16, -R6, R14, 1 ;  /* 0x3ff000000610742b */ /* 0x001fd0000000010e */
[----:B------:R-:W-:-:S08]  /*3f50*/  DFMA R16, R16, R16, R16 ;  /* 0x000000101010722b */ /* 0x000fd00000000010 */
[----:B------:R-:W-:Y:S01]  /*3f60*/  DFMA R14, R14, R16, R14 ;  /* 0x000000100e0e722b */ /* 0x000fe2000000000e */
[----:B------:R-:W-:Y:S02]  /*3f70*/  FADD R16, -R8, -R25 ;  /* 0x8000001908107221 */ /* 0x000fe40000000100 */
[----:B------:R-:W-:Y:S05]  /*3f80*/  F2F.F32.F64 R25, R4 ;  /* 0x0000000400197310 */ /* 0x000fea0000301000 */
[----:B------:R-:W-:-:S03]  /*3f90*/  DFMA R18, -R6, R14, 1 ;  /* 0x3ff000000612742b */ /* 0x000fc6000000010e */
[----:B------:R-:W0:Y:S05]  /*3fa0*/  F2F.F64.F32 R16, R16 ;  /* 0x0000001000107310 */ /* 0x000e2a0000201800 */
        /* <DEDUP_REMOVED lines=9> */
[----:B------:R-:W-:Y:S01]  /*4040*/  MOV R16, R6 ;  /* 0x0000000600107202 */ /* 0x000fe20000000f00 */
[----:B------:R-:W-:Y:S01]  /*4050*/  IMAD.MOV.U32 R19, RZ, RZ, R17 ;  /* 0x000000ffff137224 */ /* 0x000fe200078e0011 */
[----:B------:R-:W-:Y:S01]  /*4060*/  MOV R0, 0x4090 ;  /* 0x0000409000007802 */ /* 0x000fe20000000f00 */
[----:B------:R-:W-:-:S07]  /*4070*/  IMAD.MOV.U32 R17, RZ, RZ, R7 ;  /* 0x000000ffff117224 */ /* 0x000fce00078e0007 */
[----:B------:R-:W-:Y:S05]  /*4080*/  CALL.REL.NOINC `($__internal_0_$__cuda_sm20_div_rn_f64_full) ;  /* 0x0000000000387944 */ /* 0x000fea0003c00000 */
.L_x_41:
[----:B------:R-:W-:Y:S05]  /*4090*/  BSYNC.RECONVERGENT B0 ;  /* 0x0000000000007941 */ /* 0x000fea0003800200 */
.L_x_40:
[----:B------:R-:W0:Y:S01]  /*40a0*/  LDC.64 R4, c[0x0][0x390] ;  /* 0x0000e400ff047b82 */ /* 0x000e220000000a00 */
[----:B------:R-:W-:Y:S01]  /*40b0*/  FSETP.GEU.AND P0, PT, R25, RZ, PT ;  /* 0x000000ff1900720b */ /* 0x000fe20003f0e000 */
[----:B------:R-:W-:-:S12]  /*40c0*/  IMAD R9, R9, 0xc, RZ ;  /* 0x0000000c09097824 */ /* 0x000fd800078e02ff */
[----:B------:R-:W1:Y:S01]  /*40d0*/  @!P0 F2F.F32.F64 R25, R14 ;  /* 0x0000000e00198310 */ /* 0x000e620000301000 */
[----:B0-----:R-:W-:-:S04]  /*40e0*/  IMAD.WIDE.U32 R4, R10, 0xc, R4 ;  /* 0x0000000c0a047825 */ /* 0x001fc800078e0004 */
[----:B------:R-:W-:Y:S02]  /*40f0*/  IMAD.IADD R5, R5, 0x1, R9 ;  /* 0x0000000105057824 */ /* 0x000fe400078e0209 */
[C---:B-1----:R-:W-:Y:S01]  /*4100*/  FFMA R11, R25.reuse, R11, R12 ;  /* 0x0000000b190b7223 */ /* 0x042fe2000000000c */
[C---:B------:R-:W-:Y:S01]  /*4110*/  FFMA R13, R25.reuse, R24, R13 ;  /* 0x00000018190d7223 */ /* 0x040fe2000000000d */
[----:B------:R-:W-:-:S03]  /*4120*/  FFMA R3, R25, R3, R2 ;  /* 0x0000000319037223 */ /* 0x000fc60000000002 */
[----:B------:R-:W-:Y:S04]  /*4130*/  STG.E desc[UR6][R4.64], R11 ;  /* 0x0000000b04007986 */ /* 0x000fe8000c101906 */
[----:B------:R-:W-:Y:S04]  /*4140*/  STG.E desc[UR6][R4.64+0x4], R13 ;  /* 0x0000040d04007986 */ /* 0x000fe8000c101906 */
[----:B------:R-:W-:Y:S01]  /*4150*/  STG.E desc[UR6][R4.64+0x8], R3 ;  /* 0x0000080304007986 */ /* 0x000fe2000c101906 */
[----:B------:R-:W-:Y:S05]  /*4160*/  EXIT ;  /* 0x000000000000794d */ /* 0x000fea0003800000 */
        .weak           $__internal_0_$__cuda_sm20_div_rn_f64_full
        .type           $__internal_0_$__cuda_sm20_div_rn_f64_full,@function
        .size           $__internal_0_$__cuda_sm20_div_rn_f64_full,($__internal_1_$__cuda_sm20_sqrt_rn_f32_slowpath - $__internal_0_$__cuda_sm20_div_rn_f64_full)
$__internal_0_$__cuda_sm20_div_rn_f64_full:
[C---:B------:R-:W-:Y:S01]  /*4170*/  FSETP.GEU.AND P0, PT, |R17|.reuse, 1.469367938527859385e-39, PT ;  /* 0x001000001100780b */ /* 0x040fe20003f0e200 */
[----:B------:R-:W-:Y:S01]  /*4180*/  IMAD.MOV.U32 R20, RZ, RZ, 0x1 ;  /* 0x00000001ff147424 */ /* 0x000fe200078e00ff */
[----:B------:R-:W-:Y:S01]  /*4190*/  LOP3.LUT R14, R17, 0x800fffff, RZ, 0xc0, !PT ;  /* 0x800fffff110e7812 */ /* 0x000fe200078ec0ff */
[----:B------:R-:W-:Y:S01]  /*41a0*/  BSSY.RECONVERGENT B1, `(.L_x_42) ;  /* 0x0000054000017945 */ /* 0x000fe20003800200 */
[C---:B------:R-:W-:Y:S02]  /*41b0*/  FSETP.GEU.AND P2, PT, |R19|.reuse, 1.469367938527859385e-39, PT ;  /* 0x001000001300780b */ /* 0x040fe40003f4e200 */
[----:B------:R-:W-:Y:S01]  /*41c0*/  LOP3.LUT R15, R14, 0x3ff00000, RZ, 0xfc, !PT ;  /* 0x3ff000000e0f7812 */ /* 0x000fe200078efcff */
[----:B------:R-:W-:Y:S01]  /*41d0*/  IMAD.MOV.U32 R14, RZ, RZ, R16 ;  /* 0x000000ffff0e7224 */ /* 0x000fe200078e0010 */
[----:B------:R-:W-:Y:S02]  /*41e0*/  LOP3.LUT R4, R19, 0x7ff00000, RZ, 0xc0, !PT ;  /* 0x7ff0000013047812 */ /* 0x000fe400078ec0ff */
[----:B------:R-:W-:-:S03]  /*41f0*/  LOP3.LUT R31, R17, 0x7ff00000, RZ, 0xc0, !PT ;  /* 0x7ff00000111f7812 */ /* 0x000fc600078ec0ff */
[----:B------:R-:W-:Y:S01]  /*4200*/  @!P0 DMUL R14, R16, 8.98846567431157953865e+307 ;  /* 0x7fe00000100e8828 */ /* 0x000fe20000000000 */
[C---:B------:R-:W-:Y:S01]  /*4210*/  ISETP.GE.U32.AND P1, PT, R4.reuse, R31, PT ;  /* 0x0000001f0400720c */ /* 0x040fe20003f26070 */
[----:B------:R-:W-:Y:S02]  /*4220*/  IMAD.MOV.U32 R30, RZ, RZ, R4 ;  /* 0x000000ffff1e7224 */ /* 0x000fe400078e0004 */
[----:B------:R-:W-:Y:S02]  /*4230*/  @!P2 LOP3.LUT R5, R17, 0x7ff00000, RZ, 0xc0, !PT ;  /* 0x7ff000001105a812 */ /* 0x000fe400078ec0ff */
[----:B------:R-:W0:Y:S02]  /*4240*/  MUFU.RCP64H R21, R15 ;  /* 0x0000000f00157308 */ /* 0x000e240000001800 */
[----:B------:R-:W-:Y:S02]  /*4250*/  @!P2 ISETP.GE.U32.AND P3, PT, R4, R5, PT ;  /* 0x000000050400a20c */ /* 0x000fe40003f66070 */
[----:B------:R-:W-:-:S02]  /*4260*/  MOV R5, 0x1ca00000 ;  /* 0x1ca0000000057802 */ /* 0x000fc40000000f00 */
[----:B------:R-:W-:Y:S02]  /*4270*/  @!P0 LOP3.LUT R31, R15, 0x7ff00000, RZ, 0xc0, !PT ;  /* 0x7ff000000f1f8812 */ /* 0x000fe400078ec0ff */
[----:B------:R-:W-:-:S04]  /*4280*/  @!P2 SEL R27, R5, 0x63400000, !P3 ;  /* 0x63400000051ba807 */ /* 0x000fc80005800000 */
[----:B------:R-:W-:-:S04]  /*4290*/  @!P2 LOP3.LUT R28, R27, 0x80000000, R19, 0xf8, !PT ;  /* 0x800000001b1ca812 */ /* 0x000fc800078ef813 */
[----:B------:R-:W-:Y:S01]  /*42a0*/  @!P2 LOP3.LUT R29, R28, 0x100000, RZ, 0xfc, !PT ;  /* 0x001000001c1da812 */ /* 0x000fe200078efcff */
[----:B0-----:R-:W-:Y:S01]  /*42b0*/  DFMA R22, R20, -R14, 1 ;  /* 0x3ff000001416742b */ /* 0x001fe2000000080e */
[----:B------:R-:W-:-:S07]  /*42c0*/  @!P2 IMAD.MOV.U32 R28, RZ, RZ, RZ ;  /* 0x000000ffff1ca224 */ /* 0x000fce00078e00ff */
[----:B------:R-:W-:-:S08]  /*42d0*/  DFMA R22, R22, R22, R22 ;  /* 0x000000161616722b */ /* 0x000fd00000000016 */
[----:B------:R-:W-:Y:S01]  /*42e0*/  DFMA R22, R20, R22, R20 ;  /* 0x000000161416722b */ /* 0x000fe20000000014 */
[----:B------:R-:W-:Y:S01]  /*42f0*/  SEL R21, R5, 0x63400000, !P1 ;  /* 0x6340000005157807 */ /* 0x000fe20004800000 */
[----:B------:R-:W-:-:S03]  /*4300*/  IMAD.MOV.U32 R20, RZ, RZ, R18 ;  /* 0x000000ffff147224 */ /* 0x000fc600078e0012 */
[----:B------:R-:W-:-:S03]  /*4310*/  LOP3.LUT R21, R21, 0x800fffff, R19, 0xf8, !PT ;  /* 0x800fffff15157812 */ /* 0x000fc600078ef813 */
[----:B------:R-:W-:-:S03]  /*4320*/  DFMA R26, R22, -R14, 1 ;  /* 0x3ff00000161a742b */ /* 0x000fc6000000080e */
[----:B------:R-:W-:-:S05]  /*4330*/  @!P2 DFMA R20, R20, 2, -R28 ;  /* 0x400000001414a82b */ /* 0x000fca000000081c */
[----:B------:R-:W-:-:S05]  /*4340*/  DFMA R26, R22, R26, R22 ;  /* 0x0000001a161a722b */ /* 0x000fca0000000016 */
[----:B------:R-:W-:-:S03]  /*4350*/  @!P2 LOP3.LUT R30, R21, 0x7ff00000, RZ, 0xc0, !PT ;  /* 0x7ff00000151ea812 */ /* 0x000fc600078ec0ff */
[----:B------:R-:W-:Y:S02]  /*4360*/  DMUL R22, R26, R20 ;  /* 0x000000141a167228 */ /* 0x000fe40000000000 */
[----:B------:R-:W-:-:S05]  /*4370*/  VIADD R32, R30, 0xffffffff ;  /* 0xffffffff1e207836 */ /* 0x000fca0000000000 */
[----:B------:R-:W-:Y:S01]  /*4380*/  ISETP.GT.U32.AND P0, PT, R32, 0x7feffffe, PT ;  /* 0x7feffffe2000780c */ /* 0x000fe20003f04070 */
[----:B------:R-:W-:Y:S01]  /*4390*/  DFMA R28, R22, -R14, R20 ;  /* 0x8000000e161c722b */ /* 0x000fe20000000014 */
[----:B------:R-:W-:-:S04]  /*43a0*/  IADD3 R32, PT, PT, R31, -0x1, RZ ;  /* 0xffffffff1f207810 */ /* 0x000fc80007ffe0ff */
[----:B------:R-:W-:-:S03]  /*43b0*/  ISETP.GT.U32.OR P0, PT, R32, 0x7feffffe, P0 ;  /* 0x7feffffe2000780c */ /* 0x000fc60000704470 */
[----:B------:R-:W-:-:S10]  /*43c0*/  DFMA R28, R26, R28, R22 ;  /* 0x0000001c1a1c722b */ /* 0x000fd40000000016 */
[----:B------:R-:W-:Y:S05]  /*43d0*/  @P0 BRA `(.L_x_43) ;  /* 0x00000000006c0947 */ /* 0x000fea0003800000 */
[----:B------:R-:W-:-:S04]  /*43e0*/  LOP3.LUT R19, R17, 0x7ff00000, RZ, 0xc0, !PT ;  /* 0x7ff0000011137812 */ /* 0x000fc800078ec0ff */
[CC--:B------:R-:W-:Y:S02]  /*43f0*/  VIADDMNMX R18, R4.reuse, -R19.reuse, 0xb9600000, !PT ;  /* 0xb960000004127446 */ /* 0x0c0fe40007800913 */
[----:B------:R-:W-:Y:S02]  /*4400*/  ISETP.GE.U32.AND P0, PT, R4, R19, PT ;  /* 0x000000130400720c */ /* 0x000fe40003f06070 */
[----:B------:R-:W-:Y:S02]  /*4410*/  VIMNMX R18, PT, PT, R18, 0x46a00000, PT ;  /* 0x46a0000012127848 */ /* 0x000fe40003fe0100 */
[----:B------:R-:W-:-:S05]  /*4420*/  SEL R5, R5, 0x63400000, !P0 ;  /* 0x6340000005057807 */ /* 0x000fca0004000000 */
[----:B------:R-:W-:Y:S02]  /*4430*/  IMAD.IADD R22, R18, 0x1, -R5 ;  /* 0x0000000112167824 */ /* 0x000fe400078e0a05 */
[----:B------:R-:W-:Y:S02]  /*4440*/  IMAD.MOV.U32 R18, RZ, RZ, RZ ;  /* 0x000000ffff127224 */ /* 0x000fe400078e00ff */
[----:B------:R-:W-:-:S06]  /*4450*/  VIADD R19, R22, 0x7fe00000 ;  /* 0x7fe0000016137836 */ /* 0x000fcc0000000000 */
[----:B------:R-:W-:-:S10]  /*4460*/  DMUL R4, R28, R18 ;  /* 0x000000121c047228 */ /* 0x000fd40000000000 */
[----:B------:R-:W-:-:S13]  /*4470*/  FSETP.GTU.AND P0, PT, |R5|, 1.469367938527859385e-39, PT ;  /* 0x001000000500780b */ /* 0x000fda0003f0c200 */
[----:B------:R-:W-:Y:S05]  /*4480*/  @P0 BRA `(.L_x_44) ;  /* 0x0000000000940947 */ /* 0x000fea0003800000 */
[----:B------:R-:W-:Y:S01]  /*4490*/  DFMA R14, R28, -R14, R20 ;  /* 0x8000000e1c0e722b */ /* 0x000fe20000000014 */
[----:B------:R-:W-:-:S09]  /*44a0*/  IMAD.MOV.U32 R18, RZ, RZ, RZ ;  /* 0x000000ffff127224 */ /* 0x000fd200078e00ff */
[C---:B------:R-:W-:Y:S02]  /*44b0*/  FSETP.NEU.AND P0, PT, R15.reuse, RZ, PT ;  /* 0x000000ff0f00720b */ /* 0x040fe40003f0d000 */
[----:B------:R-:W-:-:S04]  /*44c0*/  LOP3.LUT R17, R15, 0x80000000, R17, 0x48, !PT ;  /* 0x800000000f117812 */ /* 0x000fc800078e4811 */
[----:B------:R-:W-:-:S07]  /*44d0*/  LOP3.LUT R19, R17, R19, RZ, 0xfc, !PT ;  /* 0x0000001311137212 */ /* 0x000fce00078efcff */
[----:B------:R-:W-:Y:S05]  /*44e0*/  @!P0 BRA `(.L_x_44) ;  /* 0x00000000007c8947 */ /* 0x000fea0003800000 */
[----:B------:R-:W-:Y:S01]  /*44f0*/  IADD3 R15, PT, PT, -R22, RZ, RZ ;  /* 0x000000ff160f7210 */ /* 0x000fe20007ffe1ff */
[----:B------:R-:W-:Y:S01]  /*4500*/  IMAD.MOV.U32 R14, RZ, RZ, RZ ;  /* 0x000000ffff0e7224 */ /* 0x000fe200078e00ff */
[----:B------:R-:W-:-:S05]  /*4510*/  DMUL.RP R18, R28, R18 ;  /* 0x000000121c127228 */ /* 0x000fca0000008000 */
[----:B------:R-:W-:-:S05]  /*4520*/  DFMA R14, R4, -R14, R28 ;  /* 0x8000000e040e722b */ /* 0x000fca000000001c */
[----:B------:R-:W-:Y:S02]  /*4530*/  LOP3.LUT R17, R19, R17, RZ, 0x3c, !PT ;  /* 0x0000001113117212 */ /* 0x000fe400078e3cff */
[----:B------:R-:W-:-:S04]  /*4540*/  IADD3 R14, PT, PT, -R22, -0x43300000, RZ ;  /* 0xbcd00000160e7810 */ /* 0x000fc80007ffe1ff */
[----:B------:R-:W-:-:S04]  /*4550*/  FSETP.NEU.AND P0, PT, |R15|, R14, PT ;  /* 0x0000000e0f00720b */ /* 0x000fc80003f0d200 */
[----:B------:R-:W-:Y:S02]  /*4560*/  FSEL R4, R18, R4, !P0 ;  /* 0x0000000412047208 */ /* 0x000fe40004000000 */
[----:B------:R-:W-:Y:S01]  /*4570*/  FSEL R5, R17, R5, !P0 ;  /* 0x0000000511057208 */ /* 0x000fe20004000000 */
[----:B------:R-:W-:Y:S06]  /*4580*/  BRA `(.L_x_44) ;  /* 0x0000000000547947 */ /* 0x000fec0003800000 */
.L_x_43:
[----:B------:R-:W-:-:S14]  /*4590*/  DSETP.NAN.AND P0, PT, R18, R18, PT ;  /* 0x000000121200722a */ /* 0x000fdc0003f08000 */
[----:B------:R-:W-:Y:S05]  /*45a0*/  @P0 BRA `(.L_x_45) ;  /* 0x0000000000440947 */ /* 0x000fea0003800000 */
[----:B------:R-:W-:-:S14]  /*45b0*/  DSETP.NAN.AND P0, PT, R16, R16, PT ;  /* 0x000000101000722a */ /* 0x000fdc0003f08000 */
[----:B------:R-:W-:Y:S05]  /*45c0*/  @P0 BRA `(.L_x_46) ;  /* 0x0000000000300947 */ /* 0x000fea0003800000 */
[----:B------:R-:W-:Y:S01]  /*45d0*/  ISETP.NE.AND P0, PT, R30, R31, PT ;  /* 0x0000001f1e00720c */ /* 0x000fe20003f05270 */
[----:B------:R-:W-:Y:S02]  /*45e0*/  IMAD.MOV.U32 R4, RZ, RZ, 0x0 ;  /* 0x00000000ff047424 */ /* 0x000fe400078e00ff */
[----:B------:R-:W-:-:S10]  /*45f0*/  IMAD.MOV.U32 R5, RZ, RZ, -0x80000 ;  /* 0xfff80000ff057424 */ /* 0x000fd400078e00ff */
[----:B------:R-:W-:Y:S05]  /*4600*/  @!P0 BRA `(.L_x_44) ;  /* 0x0000000000348947 */ /* 0x000fea0003800000 */
[----:B------:R-:W-:Y:S02]  /*4610*/  ISETP.NE.AND P0, PT, R30, 0x7ff00000, PT ;  /* 0x7ff000001e00780c */ /* 0x000fe40003f05270 */
[----:B------:R-:W-:Y:S02]  /*4620*/  LOP3.LUT R5, R19, 0x80000000, R17, 0x48, !PT ;  /* 0x8000000013057812 */ /* 0x000fe400078e4811 */
[----:B------:R-:W-:-:S13]  /*4630*/  ISETP.EQ.OR P0, PT, R31, RZ, !P0 ;  /* 0x000000ff1f00720c */ /* 0x000fda0004702670 */
[----:B------:R-:W-:Y:S01]  /*4640*/  @P0 LOP3.LUT R14, R5, 0x7ff00000, RZ, 0xfc, !PT ;  /* 0x7ff00000050e0812 */ /* 0x000fe200078efcff */
[----:B------:R-:W-:Y:S01]  /*4650*/  @!P0 IMAD.MOV.U32 R4, RZ, RZ, RZ ;  /* 0x000000ffff048224 */ /* 0x000fe200078e00ff */
[----:B------:R-:W-:-:S03]  /*4660*/  @P0 MOV R4, RZ ;  /* 0x000000ff00040202 */ /* 0x000fc60000000f00 */
[----:B------:R-:W-:Y:S01]  /*4670*/  @P0 IMAD.MOV.U32 R5, RZ, RZ, R14 ;  /* 0x000000ffff050224 */ /* 0x000fe200078e000e */
[----:B------:R-:W-:Y:S06]  /*4680*/  BRA `(.L_x_44) ;  /* 0x0000000000147947 */ /* 0x000fec0003800000 */
.L_x_46:
[----:B------:R-:W-:Y:S01]  /*4690*/  LOP3.LUT R5, R17, 0x80000, RZ, 0xfc, !PT ;  /* 0x0008000011057812 */ /* 0x000fe200078efcff */
[----:B------:R-:W-:Y:S01]  /*46a0*/  IMAD.MOV.U32 R4, RZ, RZ, R16 ;  /* 0x000000ffff047224 */ /* 0x000fe200078e0010 */
[----:B------:R-:W-:Y:S06]  /*46b0*/  BRA `(.L_x_44) ;  /* 0x0000000000087947 */ /* 0x000fec0003800000 */
.L_x_45:
[----:B------:R-:W-:Y:S01]  /*46c0*/  LOP3.LUT R5, R19, 0x80000, RZ, 0xfc, !PT ;  /* 0x0008000013057812 */ /* 0x000fe200078efcff */
[----:B------:R-:W-:-:S07]  /*46d0*/  IMAD.MOV.U32 R4, RZ, RZ, R18 ;  /* 0x000000ffff047224 */ /* 0x000fce00078e0012 */
.L_x_44:
[----:B------:R-:W-:Y:S05]  /*46e0*/  BSYNC.RECONVERGENT B1 ;  /* 0x0000000000017941 */ /* 0x000fea0003800200 */
.L_x_42:
[----:B------:R-:W-:Y:S01]  /*46f0*/  IMAD.MOV.U32 R14, RZ, RZ, R4 ;  /* 0x000000ffff0e7224 */ /* 0x000fe200078e0004 */
[----:B------:R-:W-:Y:S01]  /*4700*/  MOV R15, R5 ;  /* 0x00000005000f7202 */ /* 0x000fe20000000f00 */
[----:B------:R-:W-:Y:S02]  /*4710*/  IMAD.MOV.U32 R4, RZ, RZ, R0 ;  /* 0x000000ffff047224 */ /* 0x000fe400078e0000 */
[----:B------:R-:W-:-:S04]  /*4720*/  IMAD.MOV.U32 R5, RZ, RZ, 0x0 ;  /* 0x00000000ff057424 */ /* 0x000fc800078e00ff */
[----:B------:R-:W-:Y:S05]  /*4730*/  RET.REL.NODEC R4 `(_Z13finalPositionjP17curandStateXORWOWP5Point8Boundary3RNG) ;  /* 0xffffffb804307950 */ /* 0x000fea0003c3ffff */
        .weak           $__internal_1_$__cuda_sm20_sqrt_rn_f32_slowpath
        .type           $__internal_1_$__cuda_sm20_sqrt_rn_f32_slowpath,@function
        .size           $__internal_1_$__cuda_sm20_sqrt_rn_f32_slowpath,(.L_x_50 - $__internal_1_$__cuda_sm20_sqrt_rn_f32_slowpath)
$__internal_1_$__cuda_sm20_sqrt_rn_f32_slowpath:
[----:B------:R-:W-:-:S13]  /*4740*/  LOP3.LUT P0, RZ, R14, 0x7fffffff, RZ, 0xc0, !PT ;  /* 0x7fffffff0eff7812 */ /* 0x000fda000780c0ff */
[----:B------:R-:W-:Y:S01]  /*4750*/  @!P0 IMAD.MOV.U32 R15, RZ, RZ, R14 ;  /* 0x000000ffff0f8224 */ /* 0x000fe200078e000e */
[----:B------:R-:W-:Y:S06]  /*4760*/  @!P0 BRA `(.L_x_47) ;  /* 0x0000000000408947 */ /* 0x000fec0003800000 */
[----:B------:R-:W-:-:S13]  /*4770*/  FSETP.GEU.FTZ.AND P0, PT, R14, RZ, PT ;  /* 0x000000ff0e00720b */ /* 0x000fda0003f1e000 */
[----:B------:R-:W-:Y:S01]  /*4780*/  @!P0 IMAD.MOV.U32 R15, RZ, RZ, 0x7fffffff ;  /* 0x7fffffffff0f8424 */ /* 0x000fe200078e00ff */
[----:B------:R-:W-:Y:S06]  /*4790*/  @!P0 BRA `(.L_x_47) ;  /* 0x0000000000348947 */ /* 0x000fec0003800000 */
[----:B------:R-:W-:-:S13]  /*47a0*/  FSETP.GTU.FTZ.AND P0, PT, |R14|, +INF , PT ;  /* 0x7f8000000e00780b */ /* 0x000fda0003f1c200 */
[----:B------:R-:W-:Y:S01]  /*47b0*/  @P0 FADD.FTZ R15, R14, 1 ;  /* 0x3f8000000e0f0421 */ /* 0x000fe20000010000 */
[----:B------:R-:W-:Y:S06]  /*47c0*/  @P0 BRA `(.L_x_47) ;  /* 0x0000000000280947 */ /* 0x000fec0003800000 */
[----:B------:R-:W-:-:S13]  /*47d0*/  FSETP.NEU.FTZ.AND P0, PT, |R14|, +INF , PT ;  /* 0x7f8000000e00780b */ /* 0x000fda0003f1d200 */
[----:B------:R-:W-:-:S04]  /*47e0*/  @P0 FFMA R18, R14, 1.84467440737095516160e+19, RZ ;  /* 0x5f8000000e120823 */ /* 0x000fc800000000ff */
[----:B------:R-:W0:Y:S02]  /*47f0*/  @P0 MUFU.RSQ R15, R18 ;  /* 0x00000012000f0308 */ /* 0x000e240000001400 */
[----:B0-----:R-:W-:Y:S01]  /*4800*/  @P0 FMUL.FTZ R19, R18, R15 ;  /* 0x0000000f12130220 */ /* 0x001fe20000410000 */
[----:B------:R-:W-:Y:S01]  /*4810*/  @P0 FMUL.FTZ R21, R15, 0.5 ;  /* 0x3f0000000f150820 */ /* 0x000fe20000410000 */
[----:B------:R-:W-:Y:S02]  /*4820*/  @!P0 MOV R15, R14 ;  /* 0x0000000e000f8202 */ /* 0x000fe40000000f00 */
[----:B------:R-:W-:-:S04]  /*4830*/  @P0 FADD.FTZ R20, -R19, -RZ ;  /* 0x800000ff13140221 */ /* 0x000fc80000010100 */
[----:B------:R-:W-:-:S04]  /*4840*/  @P0 FFMA R20, R19, R20, R18 ;  /* 0x0000001413140223 */ /* 0x000fc80000000012 */
[----:B------:R-:W-:-:S04]  /*4850*/  @P0 FFMA R20, R20, R21, R19 ;  /* 0x0000001514140223 */ /* 0x000fc80000000013 */
[----:B------:R-:W-:-:S07]  /*4860*/  @P0 FMUL.FTZ R15, R20, 2.3283064365386962891e-10 ;  /* 0x2f800000140f0820 */ /* 0x000fce0000410000 */
.L_x_47:
[----:B------:R-:W-:Y:S02]  /*4870*/  IMAD.MOV.U32 R25, RZ, RZ, R15 ;  /* 0x000000ffff197224 */ /* 0x000fe400078e000f */
[----:B------:R-:W-:Y:S02]  /*4880*/  IMAD.MOV.U32 R14, RZ, RZ, R22 ;  /* 0x000000ffff0e7224 */ /* 0x000fe400078e0016 */
[----:B------:R-:W-:-:S04]  /*4890*/  IMAD.MOV.U32 R15, RZ, RZ, 0x0 ;  /* 0x00000000ff0f7424 */ /* 0x000fc800078e00ff */
[----:B------:R-:W-:Y:S05]  /*48a0*/  RET.REL.NODEC R14 `(_Z13finalPositionjP17curandStateXORWOWP5Point8Boundary3RNG) ;  /* 0xffffffb40ed47950 */ /* 0x000fea0003c3ffff */
.L_x_48:
[----:B------:R-:W-:-:S00]  /*48b0*/  BRA `(.L_x_48) ;  /* 0xfffffffc00fc7947 */ /* 0x000fc0000383ffff */
[----:B------:R-:W-:-:S00]  /*48c0*/  NOP ;  /* 0x0000000000007918 */ /* 0x000fc00000000000 */
        /* <DEDUP_REMOVED lines=11> */
.L_x_50:


//--------------------- .nv.global.init           --------------------------
	.section	.nv.global.init,"aw",@progbits
	.align	4
.nv.global.init:
	.type		__cudart_i2opi_f,@object
	.size		__cudart_i2opi_f,(mrg32k3aM1SubSeq - __cudart_i2opi_f)
__cudart_i2opi_f:
        /*0000*/ 	.byte	0x41, 0x90, 0x43, 0x3c, 0x99, 0x95, 0x62, 0xdb, 0xc0, 0xdd, 0x34, 0xf5, 0xd1, 0x57, 0x27, 0xfc
        /*0010*/ 	.byte	0x29, 0x15, 0x44, 0x4e, 0x6e, 0x83, 0xf9, 0xa2
	.type		mrg32k3aM1SubSeq,@object
	.size		mrg32k3aM1SubSeq,(mrg32k3aM2SubSeq - mrg32k3aM1SubSeq)
mrg32k3aM1SubSeq:
        /*0018*/ 	.byte	0x0b, 0xcc, 0xee, 0x04, 0x73, 0x29, 0x8b, 0x6f, 0xf6, 0x53, 0x03, 0xf6, 0x23, 0xf6, 0xea, 0xda
        /* <DEDUP_REMOVED lines=125> */
	.type		mrg32k3aM2SubSeq,@object
	.size		mrg32k3aM2SubSeq,(mrg32k3aM1 - mrg32k3aM2SubSeq)
mrg32k3aM2SubSeq:
        /* <DEDUP_REMOVED lines=126> */
	.type		mrg32k3aM1,@object
	.size		mrg32k3aM1,(mrg32k3aM1Seq - mrg32k3aM1)
mrg32k3aM1:
        /* <DEDUP_REMOVED lines=144> */
	.type		mrg32k3aM1Seq,@object
	.size		mrg32k3aM1Seq,(mrg32k3aM2 - mrg32k3aM1Seq)
mrg32k3aM1Seq:
        /* <DEDUP_REMOVED lines=144> */
	.type		mrg32k3aM2,@object
	.size		mrg32k3aM2,(mrg32k3aM2Seq - mrg32k3aM2)
mrg32k3aM2:
        /* <DEDUP_REMOVED lines=144> */
	.type		mrg32k3aM2Seq,@object
	.size		mrg32k3aM2Seq,(precalc_xorwow_matrix - mrg32k3aM2Seq)
mrg32k3aM2Seq:
        /* <DEDUP_REMOVED lines=144> */
	.type		precalc_xorwow_matrix,@object
	.size		precalc_xorwow_matrix,(precalc_xorwow_offset_matrix - precalc_xorwow_matrix)
precalc_xorwow_matrix:
        /* <DEDUP_REMOVED lines=6400> */
	.type		precalc_xorwow_offset_matrix,@object
	.size		precalc_xorwow_offset_matrix,(.L_1 - precalc_xorwow_offset_matrix)
precalc_xorwow_offset_matrix:
        /* <DEDUP_REMOVED lines=6400> */
.L_1:


//--------------------- .nv.shared.reserved.0     --------------------------
	.section	.nv.shared.reserved.0,"aw",@nobits
	.weak		__nv_reservedSMEM_offset_0_alias
	.size		__nv_reservedSMEM_offset_0_alias, 0, 64
	.other		__nv_reservedSMEM_offset_0_alias,@"STO_CUDA_RESERVED_SHARED STV_DEFAULT"
__nv_reservedSMEM_offset_0_alias:
	.zero		0
	.zero		64


//--------------------- .nv.constant0._Z13finalPositionjP17curandStateXORWOWP5Point8Boundary3RNG --------------------------
	.section	.nv.constant0._Z13finalPositionjP17curandStateXORWOWP5Point8Boundary3RNG,"a",@progbits
	.sectionflags	@""
	.align	4
.nv.constant0._Z13finalPositionjP17curandStateXORWOWP5Point8Boundary3RNG:
	.zero		937


//--------------------- SYMBOLS --------------------------

	.type		.nv.reservedSmem.offset0,@object
	.size		.nv.reservedSmem.offset0,0x4
